//
// Generated by NVIDIA NVVM Compiler
//
// Compiler Build ID: CL-36424714
// Cuda compilation tools, release 13.0, V13.0.88
// Based on NVVM 20.0.0
//

.version 9.0
.target sm_100
.address_size 64

	// .globl	_Z15kernel_distancePK6float4Pfi
.global .align 4 .b8 __cudart_i2opi_f[24] = {65, 144, 67, 60, 153, 149, 98, 219, 192, 221, 52, 245, 209, 87, 39, 252, 41, 21, 68, 78, 110, 131, 249, 162};

.visible .entry _Z15kernel_distancePK6float4Pfi(
	.param .u64 .ptr .align 1 _Z15kernel_distancePK6float4Pfi_param_0,
	.param .u64 .ptr .align 1 _Z15kernel_distancePK6float4Pfi_param_1,
	.param .u32 _Z15kernel_distancePK6float4Pfi_param_2
)
{
	.local .align 4 .b8 	__local_depot0[28];
	.reg .b64 	%SP;
	.reg .b64 	%SPL;
	.reg .pred 	%p<57>;
	.reg .b32 	%r<241>;
	.reg .b32 	%f<259>;
	.reg .b64 	%rd<115>;
	.reg .b64 	%fd<13>;

	mov.u64 	%SPL, __local_depot0;
	ld.param.u64 	%rd37, [_Z15kernel_distancePK6float4Pfi_param_0];
	ld.param.u64 	%rd38, [_Z15kernel_distancePK6float4Pfi_param_1];
	ld.param.u32 	%r83, [_Z15kernel_distancePK6float4Pfi_param_2];
	add.u64 	%rd1, %SPL, 0;
	add.u64 	%rd2, %SPL, 0;
	mov.u32 	%r84, %ctaid.x;
	mov.u32 	%r85, %ntid.x;
	mov.u32 	%r86, %tid.x;
	mad.lo.s32 	%r1, %r84, %r85, %r86;
	setp.ge.s32 	%p1, %r1, %r83;
	@%p1 bra 	$L__BB0_54;
	cvta.to.global.u64 	%rd41, %rd37;
	mul.wide.s32 	%rd42, %r1, 16;
	add.s64 	%rd43, %rd41, %rd42;
	ld.global.nc.v4.f32 	{%f51, %f52, %f53, %f54}, [%rd43];
	mul.f32 	%f1, %f51, 0f3C8EFA35;
	mul.f32 	%f2, %f52, 0f3C8EFA35;
	mul.f32 	%f3, %f53, 0f3C8EFA35;
	mul.f32 	%f4, %f54, 0f3C8EFA35;
	mul.f32 	%f55, %f1, 0f3F22F983;
	cvt.rni.s32.f32 	%r224, %f55;
	cvt.rn.f32.s32 	%f56, %r224;
	fma.rn.f32 	%f57, %f56, 0fBFC90FDA, %f1;
	fma.rn.f32 	%f58, %f56, 0fB3A22168, %f57;
	fma.rn.f32 	%f252, %f56, 0fA7C234C5, %f58;
	abs.f32 	%f6, %f1;
	setp.ltu.f32 	%p2, %f6, 0f47CE4780;
	mov.u32 	%r220, %r224;
	mov.f32 	%f251, %f252;
	@%p2 bra 	$L__BB0_9;
	setp.neu.f32 	%p3, %f6, 0f7F800000;
	@%p3 bra 	$L__BB0_4;
	mov.f32 	%f61, 0f00000000;
	mul.rn.f32 	%f251, %f1, %f61;
	mov.b32 	%r220, 0;
	bra.uni 	$L__BB0_9;
$L__BB0_4:
	mov.b32 	%r3, %f1;
	shl.b32 	%r88, %r3, 8;
	or.b32  	%r4, %r88, -2147483648;
	mov.b64 	%rd103, 0;
	mov.b32 	%r217, 0;
	mov.u64 	%rd101, __cudart_i2opi_f;
	mov.u64 	%rd102, %rd1;
$L__BB0_5:
	.pragma "nounroll";
	ld.global.nc.u32 	%r89, [%rd101];
	mad.wide.u32 	%rd46, %r89, %r4, %rd103;
	shr.u64 	%rd103, %rd46, 32;
	st.local.u32 	[%rd102], %rd46;
	add.s32 	%r217, %r217, 1;
	add.s64 	%rd102, %rd102, 4;
	add.s64 	%rd101, %rd101, 4;
	setp.ne.s32 	%p4, %r217, 6;
	@%p4 bra 	$L__BB0_5;
	shr.u32 	%r90, %r3, 23;
	st.local.u32 	[%rd1+24], %rd103;
	and.b32  	%r7, %r90, 31;
	and.b32  	%r91, %r90, 224;
	add.s32 	%r92, %r91, -128;
	shr.u32 	%r93, %r92, 5;
	mul.wide.u32 	%rd47, %r93, 4;
	sub.s64 	%rd9, %rd1, %rd47;
	ld.local.u32 	%r218, [%rd9+24];
	ld.local.u32 	%r219, [%rd9+20];
	setp.eq.s32 	%p5, %r7, 0;
	@%p5 bra 	$L__BB0_8;
	shf.l.wrap.b32 	%r218, %r219, %r218, %r7;
	ld.local.u32 	%r94, [%rd9+16];
	shf.l.wrap.b32 	%r219, %r94, %r219, %r7;
$L__BB0_8:
	shr.u32 	%r95, %r218, 30;
	shf.l.wrap.b32 	%r96, %r219, %r218, 2;
	shl.b32 	%r97, %r219, 2;
	shr.u32 	%r98, %r96, 31;
	add.s32 	%r99, %r98, %r95;
	neg.s32 	%r100, %r99;
	setp.lt.s32 	%p6, %r3, 0;
	selp.b32 	%r220, %r100, %r99, %p6;
	xor.b32  	%r101, %r96, %r3;
	shr.s32 	%r102, %r96, 31;
	xor.b32  	%r103, %r102, %r96;
	xor.b32  	%r104, %r102, %r97;
	cvt.u64.u32 	%rd48, %r103;
	shl.b64 	%rd49, %rd48, 32;
	cvt.u64.u32 	%rd50, %r104;
	or.b64  	%rd51, %rd49, %rd50;
	cvt.rn.f64.s64 	%fd1, %rd51;
	mul.f64 	%fd2, %fd1, 0d3BF921FB54442D19;
	cvt.rn.f32.f64 	%f59, %fd2;
	neg.f32 	%f60, %f59;
	setp.lt.s32 	%p7, %r101, 0;
	selp.f32 	%f251, %f60, %f59, %p7;
$L__BB0_9:
	setp.ltu.f32 	%p8, %f6, 0f47CE4780;
	mul.rn.f32 	%f62, %f251, %f251;
	and.b32  	%r106, %r220, 1;
	setp.eq.b32 	%p9, %r106, 1;
	selp.f32 	%f63, 0f3F800000, %f251, %p9;
	fma.rn.f32 	%f64, %f62, %f63, 0f00000000;
	fma.rn.f32 	%f65, %f62, 0f37CBAC00, 0fBAB607ED;
	selp.f32 	%f66, %f65, 0fB94D4153, %p9;
	selp.f32 	%f67, 0f3D2AAABB, 0f3C0885E4, %p9;
	fma.rn.f32 	%f68, %f66, %f62, %f67;
	selp.f32 	%f69, 0fBEFFFFFF, 0fBE2AAAA8, %p9;
	fma.rn.f32 	%f70, %f68, %f62, %f69;
	fma.rn.f32 	%f71, %f70, %f64, %f63;
	and.b32  	%r107, %r220, 2;
	setp.eq.s32 	%p10, %r107, 0;
	mov.f32 	%f72, 0f00000000;
	sub.f32 	%f73, %f72, %f71;
	selp.f32 	%f10, %f71, %f73, %p10;
	@%p8 bra 	$L__BB0_17;
	setp.neu.f32 	%p11, %f6, 0f7F800000;
	@%p11 bra 	$L__BB0_12;
	mov.f32 	%f76, 0f00000000;
	mul.rn.f32 	%f252, %f1, %f76;
	mov.b32 	%r224, 0;
	bra.uni 	$L__BB0_17;
$L__BB0_12:
	mov.b32 	%r16, %f1;
	shl.b32 	%r109, %r16, 8;
	or.b32  	%r17, %r109, -2147483648;
	mov.b64 	%rd106, 0;
	mov.b32 	%r221, 0;
	mov.u64 	%rd104, __cudart_i2opi_f;
	mov.u64 	%rd105, %rd1;
$L__BB0_13:
	.pragma "nounroll";
	ld.global.nc.u32 	%r110, [%rd104];
	mad.wide.u32 	%rd54, %r110, %r17, %rd106;
	shr.u64 	%rd106, %rd54, 32;
	st.local.u32 	[%rd105], %rd54;
	add.s32 	%r221, %r221, 1;
	add.s64 	%rd105, %rd105, 4;
	add.s64 	%rd104, %rd104, 4;
	setp.ne.s32 	%p12, %r221, 6;
	@%p12 bra 	$L__BB0_13;
	shr.u32 	%r111, %r16, 23;
	st.local.u32 	[%rd1+24], %rd106;
	and.b32  	%r20, %r111, 31;
	and.b32  	%r112, %r111, 224;
	add.s32 	%r113, %r112, -128;
	shr.u32 	%r114, %r113, 5;
	mul.wide.u32 	%rd55, %r114, 4;
	sub.s64 	%rd16, %rd1, %rd55;
	ld.local.u32 	%r222, [%rd16+24];
	ld.local.u32 	%r223, [%rd16+20];
	setp.eq.s32 	%p13, %r20, 0;
	@%p13 bra 	$L__BB0_16;
	shf.l.wrap.b32 	%r222, %r223, %r222, %r20;
	ld.local.u32 	%r115, [%rd16+16];
	shf.l.wrap.b32 	%r223, %r115, %r223, %r20;
$L__BB0_16:
	shr.u32 	%r116, %r222, 30;
	shf.l.wrap.b32 	%r117, %r223, %r222, 2;
	shl.b32 	%r118, %r223, 2;
	shr.u32 	%r119, %r117, 31;
	add.s32 	%r120, %r119, %r116;
	neg.s32 	%r121, %r120;
	setp.lt.s32 	%p14, %r16, 0;
	selp.b32 	%r224, %r121, %r120, %p14;
	xor.b32  	%r122, %r117, %r16;
	shr.s32 	%r123, %r117, 31;
	xor.b32  	%r124, %r123, %r117;
	xor.b32  	%r125, %r123, %r118;
	cvt.u64.u32 	%rd56, %r124;
	shl.b64 	%rd57, %rd56, 32;
	cvt.u64.u32 	%rd58, %r125;
	or.b64  	%rd59, %rd57, %rd58;
	cvt.rn.f64.s64 	%fd3, %rd59;
	mul.f64 	%fd4, %fd3, 0d3BF921FB54442D19;
	cvt.rn.f32.f64 	%f74, %fd4;
	neg.f32 	%f75, %f74;
	setp.lt.s32 	%p15, %r122, 0;
	selp.f32 	%f252, %f75, %f74, %p15;
$L__BB0_17:
	add.s32 	%r127, %r224, 1;
	mul.rn.f32 	%f77, %f252, %f252;
	and.b32  	%r128, %r224, 1;
	setp.eq.b32 	%p16, %r128, 1;
	selp.f32 	%f78, %f252, 0f3F800000, %p16;
	fma.rn.f32 	%f79, %f77, %f78, 0f00000000;
	fma.rn.f32 	%f80, %f77, 0f37CBAC00, 0fBAB607ED;
	selp.f32 	%f81, 0fB94D4153, %f80, %p16;
	selp.f32 	%f82, 0f3C0885E4, 0f3D2AAABB, %p16;
	fma.rn.f32 	%f83, %f81, %f77, %f82;
	selp.f32 	%f84, 0fBE2AAAA8, 0fBEFFFFFF, %p16;
	fma.rn.f32 	%f85, %f83, %f77, %f84;
	fma.rn.f32 	%f86, %f85, %f79, %f78;
	and.b32  	%r129, %r127, 2;
	setp.eq.s32 	%p17, %r129, 0;
	mov.f32 	%f87, 0f00000000;
	sub.f32 	%f88, %f87, %f86;
	selp.f32 	%f89, %f86, %f88, %p17;
	mul.f32 	%f90, %f10, 0f3F7F2445;
	div.rn.f32 	%f14, %f90, %f89;
	mul.f32 	%f91, %f3, 0f3F22F983;
	cvt.rni.s32.f32 	%r232, %f91;
	cvt.rn.f32.s32 	%f92, %r232;
	fma.rn.f32 	%f93, %f92, 0fBFC90FDA, %f3;
	fma.rn.f32 	%f94, %f92, 0fB3A22168, %f93;
	fma.rn.f32 	%f254, %f92, 0fA7C234C5, %f94;
	abs.f32 	%f16, %f3;
	setp.ltu.f32 	%p18, %f16, 0f47CE4780;
	mov.u32 	%r228, %r232;
	mov.f32 	%f253, %f254;
	@%p18 bra 	$L__BB0_25;
	setp.neu.f32 	%p19, %f16, 0f7F800000;
	@%p19 bra 	$L__BB0_20;
	mov.f32 	%f97, 0f00000000;
	mul.rn.f32 	%f253, %f3, %f97;
	mov.b32 	%r228, 0;
	bra.uni 	$L__BB0_25;
$L__BB0_20:
	mov.b32 	%r30, %f3;
	shl.b32 	%r131, %r30, 8;
	or.b32  	%r31, %r131, -2147483648;
	mov.b64 	%rd109, 0;
	mov.b32 	%r225, 0;
	mov.u64 	%rd107, __cudart_i2opi_f;
	mov.u64 	%rd108, %rd1;
$L__BB0_21:
	.pragma "nounroll";
	ld.global.nc.u32 	%r132, [%rd107];
	mad.wide.u32 	%rd62, %r132, %r31, %rd109;
	shr.u64 	%rd109, %rd62, 32;
	st.local.u32 	[%rd108], %rd62;
	add.s32 	%r225, %r225, 1;
	add.s64 	%rd108, %rd108, 4;
	add.s64 	%rd107, %rd107, 4;
	setp.ne.s32 	%p20, %r225, 6;
	@%p20 bra 	$L__BB0_21;
	shr.u32 	%r133, %r30, 23;
	st.local.u32 	[%rd1+24], %rd109;
	and.b32  	%r34, %r133, 31;
	and.b32  	%r134, %r133, 224;
	add.s32 	%r135, %r134, -128;
	shr.u32 	%r136, %r135, 5;
	mul.wide.u32 	%rd63, %r136, 4;
	sub.s64 	%rd23, %rd1, %rd63;
	ld.local.u32 	%r226, [%rd23+24];
	ld.local.u32 	%r227, [%rd23+20];
	setp.eq.s32 	%p21, %r34, 0;
	@%p21 bra 	$L__BB0_24;
	shf.l.wrap.b32 	%r226, %r227, %r226, %r34;
	ld.local.u32 	%r137, [%rd23+16];
	shf.l.wrap.b32 	%r227, %r137, %r227, %r34;
$L__BB0_24:
	shr.u32 	%r138, %r226, 30;
	shf.l.wrap.b32 	%r139, %r227, %r226, 2;
	shl.b32 	%r140, %r227, 2;
	shr.u32 	%r141, %r139, 31;
	add.s32 	%r142, %r141, %r138;
	neg.s32 	%r143, %r142;
	setp.lt.s32 	%p22, %r30, 0;
	selp.b32 	%r228, %r143, %r142, %p22;
	xor.b32  	%r144, %r139, %r30;
	shr.s32 	%r145, %r139, 31;
	xor.b32  	%r146, %r145, %r139;
	xor.b32  	%r147, %r145, %r140;
	cvt.u64.u32 	%rd64, %r146;
	shl.b64 	%rd65, %rd64, 32;
	cvt.u64.u32 	%rd66, %r147;
	or.b64  	%rd67, %rd65, %rd66;
	cvt.rn.f64.s64 	%fd5, %rd67;
	mul.f64 	%fd6, %fd5, 0d3BF921FB54442D19;
	cvt.rn.f32.f64 	%f95, %fd6;
	neg.f32 	%f96, %f95;
	setp.lt.s32 	%p23, %r144, 0;
	selp.f32 	%f253, %f96, %f95, %p23;
$L__BB0_25:
	setp.ltu.f32 	%p24, %f16, 0f47CE4780;
	mul.rn.f32 	%f98, %f253, %f253;
	and.b32  	%r149, %r228, 1;
	setp.eq.b32 	%p25, %r149, 1;
	selp.f32 	%f99, 0f3F800000, %f253, %p25;
	fma.rn.f32 	%f100, %f98, %f99, 0f00000000;
	fma.rn.f32 	%f101, %f98, 0f37CBAC00, 0fBAB607ED;
	selp.f32 	%f102, %f101, 0fB94D4153, %p25;
	selp.f32 	%f103, 0f3D2AAABB, 0f3C0885E4, %p25;
	fma.rn.f32 	%f104, %f102, %f98, %f103;
	selp.f32 	%f105, 0fBEFFFFFF, 0fBE2AAAA8, %p25;
	fma.rn.f32 	%f106, %f104, %f98, %f105;
	fma.rn.f32 	%f107, %f106, %f100, %f99;
	and.b32  	%r150, %r228, 2;
	setp.eq.s32 	%p26, %r150, 0;
	mov.f32 	%f108, 0f00000000;
	sub.f32 	%f109, %f108, %f107;
	selp.f32 	%f20, %f107, %f109, %p26;
	@%p24 bra 	$L__BB0_33;
	setp.neu.f32 	%p27, %f16, 0f7F800000;
	@%p27 bra 	$L__BB0_28;
	mov.f32 	%f112, 0f00000000;
	mul.rn.f32 	%f254, %f3, %f112;
	mov.b32 	%r232, 0;
	bra.uni 	$L__BB0_33;
$L__BB0_28:
	mov.b32 	%r43, %f3;
	shl.b32 	%r152, %r43, 8;
	or.b32  	%r44, %r152, -2147483648;
	mov.b64 	%rd110, 0;
	mov.b32 	%r229, 0;
	mov.u64 	%rd70, __cudart_i2opi_f;
$L__BB0_29:
	.pragma "nounroll";
	mul.wide.u32 	%rd69, %r229, 4;
	add.s64 	%rd71, %rd70, %rd69;
	ld.global.nc.u32 	%r153, [%rd71];
	mad.wide.u32 	%rd72, %r153, %r44, %rd110;
	shr.u64 	%rd110, %rd72, 32;
	add.s64 	%rd73, %rd1, %rd69;
	st.local.u32 	[%rd73], %rd72;
	add.s32 	%r229, %r229, 1;
	setp.ne.s32 	%p28, %r229, 6;
	@%p28 bra 	$L__BB0_29;
	shr.u32 	%r154, %r43, 23;
	st.local.u32 	[%rd1+24], %rd110;
	and.b32  	%r47, %r154, 31;
	and.b32  	%r155, %r154, 224;
	add.s32 	%r156, %r155, -128;
	shr.u32 	%r157, %r156, 5;
	mul.wide.u32 	%rd74, %r157, 4;
	sub.s64 	%rd26, %rd1, %rd74;
	ld.local.u32 	%r230, [%rd26+24];
	ld.local.u32 	%r231, [%rd26+20];
	setp.eq.s32 	%p29, %r47, 0;
	@%p29 bra 	$L__BB0_32;
	shf.l.wrap.b32 	%r230, %r231, %r230, %r47;
	ld.local.u32 	%r158, [%rd26+16];
	shf.l.wrap.b32 	%r231, %r158, %r231, %r47;
$L__BB0_32:
	shr.u32 	%r159, %r230, 30;
	shf.l.wrap.b32 	%r160, %r231, %r230, 2;
	shl.b32 	%r161, %r231, 2;
	shr.u32 	%r162, %r160, 31;
	add.s32 	%r163, %r162, %r159;
	neg.s32 	%r164, %r163;
	setp.lt.s32 	%p30, %r43, 0;
	selp.b32 	%r232, %r164, %r163, %p30;
	xor.b32  	%r165, %r160, %r43;
	shr.s32 	%r166, %r160, 31;
	xor.b32  	%r167, %r166, %r160;
	xor.b32  	%r168, %r166, %r161;
	cvt.u64.u32 	%rd75, %r167;
	shl.b64 	%rd76, %rd75, 32;
	cvt.u64.u32 	%rd77, %r168;
	or.b64  	%rd78, %rd76, %rd77;
	cvt.rn.f64.s64 	%fd7, %rd78;
	mul.f64 	%fd8, %fd7, 0d3BF921FB54442D19;
	cvt.rn.f32.f64 	%f110, %fd8;
	neg.f32 	%f111, %f110;
	setp.lt.s32 	%p31, %r165, 0;
	selp.f32 	%f254, %f111, %f110, %p31;
$L__BB0_33:
	add.s32 	%r170, %r232, 1;
	mul.rn.f32 	%f113, %f254, %f254;
	and.b32  	%r171, %r232, 1;
	setp.eq.b32 	%p32, %r171, 1;
	selp.f32 	%f114, %f254, 0f3F800000, %p32;
	fma.rn.f32 	%f115, %f113, %f114, 0f00000000;
	fma.rn.f32 	%f116, %f113, 0f37CBAC00, 0fBAB607ED;
	selp.f32 	%f117, 0fB94D4153, %f116, %p32;
	selp.f32 	%f118, 0f3C0885E4, 0f3D2AAABB, %p32;
	fma.rn.f32 	%f119, %f117, %f113, %f118;
	selp.f32 	%f120, 0fBE2AAAA8, 0fBEFFFFFF, %p32;
	fma.rn.f32 	%f121, %f119, %f113, %f120;
	fma.rn.f32 	%f122, %f121, %f115, %f114;
	and.b32  	%r172, %r170, 2;
	setp.eq.s32 	%p33, %r172, 0;
	mov.f32 	%f123, 0f00000000;
	sub.f32 	%f124, %f123, %f122;
	selp.f32 	%f125, %f122, %f124, %p33;
	mul.f32 	%f126, %f20, 0f3F7F2445;
	div.rn.f32 	%f127, %f126, %f125;
	fma.rn.f32 	%f128, %f14, %f14, 0f3F800000;
	sqrt.rn.f32 	%f129, %f128;
	rcp.rn.f32 	%f130, %f129;
	mul.f32 	%f131, %f14, %f130;
	fma.rn.f32 	%f132, %f127, %f127, 0f3F800000;
	sqrt.rn.f32 	%f133, %f132;
	rcp.rn.f32 	%f24, %f133;
	mul.f32 	%f25, %f130, %f24;
	mul.f32 	%f26, %f25, %f127;
	mul.f32 	%f27, %f14, %f26;
	sub.f32 	%f255, %f4, %f2;
	mul.f32 	%f29, %f131, %f24;
	add.f32 	%f30, %f27, %f27;
	mov.u64 	%rd89, __cudart_i2opi_f;
$L__BB0_34:
	mul.f32 	%f134, %f255, 0f3F22F983;
	cvt.rni.s32.f32 	%r240, %f134;
	cvt.rn.f32.s32 	%f135, %r240;
	fma.rn.f32 	%f136, %f135, 0fBFC90FDA, %f255;
	fma.rn.f32 	%f137, %f135, 0fB3A22168, %f136;
	fma.rn.f32 	%f257, %f135, 0fA7C234C5, %f137;
	abs.f32 	%f33, %f255;
	setp.ltu.f32 	%p34, %f33, 0f47CE4780;
	mov.u32 	%r236, %r240;
	mov.f32 	%f256, %f257;
	@%p34 bra 	$L__BB0_42;
	setp.neu.f32 	%p35, %f33, 0f7F800000;
	@%p35 bra 	$L__BB0_37;
	mov.f32 	%f140, 0f00000000;
	mul.rn.f32 	%f256, %f255, %f140;
	mov.b32 	%r236, 0;
	bra.uni 	$L__BB0_42;
$L__BB0_37:
	mov.b32 	%r57, %f255;
	shl.b32 	%r174, %r57, 8;
	or.b32  	%r58, %r174, -2147483648;
	mov.b64 	%rd113, 0;
	mov.b32 	%r233, 0;
	mov.u64 	%rd111, %rd89;
	mov.u64 	%rd112, %rd2;
$L__BB0_38:
	.pragma "nounroll";
	ld.global.nc.u32 	%r175, [%rd111];
	mad.wide.u32 	%rd81, %r175, %r58, %rd113;
	shr.u64 	%rd113, %rd81, 32;
	st.local.u32 	[%rd112], %rd81;
	add.s32 	%r233, %r233, 1;
	add.s64 	%rd112, %rd112, 4;
	add.s64 	%rd111, %rd111, 4;
	setp.ne.s32 	%p36, %r233, 6;
	@%p36 bra 	$L__BB0_38;
	shr.u32 	%r176, %r57, 23;
	st.local.u32 	[%rd2+24], %rd113;
	and.b32  	%r61, %r176, 31;
	and.b32  	%r177, %r176, 224;
	add.s32 	%r178, %r177, -128;
	shr.u32 	%r179, %r178, 5;
	mul.wide.u32 	%rd82, %r179, 4;
	sub.s64 	%rd33, %rd2, %rd82;
	ld.local.u32 	%r234, [%rd33+24];
	ld.local.u32 	%r235, [%rd33+20];
	setp.eq.s32 	%p37, %r61, 0;
	@%p37 bra 	$L__BB0_41;
	shf.l.wrap.b32 	%r234, %r235, %r234, %r61;
	ld.local.u32 	%r180, [%rd33+16];
	shf.l.wrap.b32 	%r235, %r180, %r235, %r61;
$L__BB0_41:
	shr.u32 	%r181, %r234, 30;
	shf.l.wrap.b32 	%r182, %r235, %r234, 2;
	shl.b32 	%r183, %r235, 2;
	shr.u32 	%r184, %r182, 31;
	add.s32 	%r185, %r184, %r181;
	neg.s32 	%r186, %r185;
	setp.lt.s32 	%p38, %r57, 0;
	selp.b32 	%r236, %r186, %r185, %p38;
	xor.b32  	%r187, %r182, %r57;
	shr.s32 	%r188, %r182, 31;
	xor.b32  	%r189, %r188, %r182;
	xor.b32  	%r190, %r188, %r183;
	cvt.u64.u32 	%rd83, %r189;
	shl.b64 	%rd84, %rd83, 32;
	cvt.u64.u32 	%rd85, %r190;
	or.b64  	%rd86, %rd84, %rd85;
	cvt.rn.f64.s64 	%fd9, %rd86;
	mul.f64 	%fd10, %fd9, 0d3BF921FB54442D19;
	cvt.rn.f32.f64 	%f138, %fd10;
	neg.f32 	%f139, %f138;
	setp.lt.s32 	%p39, %r187, 0;
	selp.f32 	%f256, %f139, %f138, %p39;
$L__BB0_42:
	setp.ltu.f32 	%p40, %f33, 0f47CE4780;
	mul.rn.f32 	%f141, %f256, %f256;
	and.b32  	%r192, %r236, 1;
	setp.eq.b32 	%p41, %r192, 1;
	selp.f32 	%f142, 0f3F800000, %f256, %p41;
	fma.rn.f32 	%f143, %f141, %f142, 0f00000000;
	fma.rn.f32 	%f144, %f141, 0f37CBAC00, 0fBAB607ED;
	selp.f32 	%f145, %f144, 0fB94D4153, %p41;
	selp.f32 	%f146, 0f3D2AAABB, 0f3C0885E4, %p41;
	fma.rn.f32 	%f147, %f145, %f141, %f146;
	selp.f32 	%f148, 0fBEFFFFFF, 0fBE2AAAA8, %p41;
	fma.rn.f32 	%f149, %f147, %f141, %f148;
	fma.rn.f32 	%f150, %f149, %f143, %f142;
	and.b32  	%r193, %r236, 2;
	setp.eq.s32 	%p42, %r193, 0;
	mov.f32 	%f151, 0f00000000;
	sub.f32 	%f152, %f151, %f150;
	selp.f32 	%f37, %f150, %f152, %p42;
	@%p40 bra 	$L__BB0_50;
	setp.neu.f32 	%p43, %f33, 0f7F800000;
	@%p43 bra 	$L__BB0_45;
	mov.f32 	%f155, 0f00000000;
	mul.rn.f32 	%f257, %f255, %f155;
	mov.b32 	%r240, 0;
	bra.uni 	$L__BB0_50;
$L__BB0_45:
	mov.b32 	%r70, %f255;
	shl.b32 	%r195, %r70, 8;
	or.b32  	%r71, %r195, -2147483648;
	mov.b64 	%rd114, 0;
	mov.b32 	%r237, 0;
$L__BB0_46:
	.pragma "nounroll";
	mul.wide.u32 	%rd88, %r237, 4;
	add.s64 	%rd90, %rd89, %rd88;
	ld.global.nc.u32 	%r196, [%rd90];
	mad.wide.u32 	%rd91, %r196, %r71, %rd114;
	shr.u64 	%rd114, %rd91, 32;
	add.s64 	%rd92, %rd1, %rd88;
	st.local.u32 	[%rd92], %rd91;
	add.s32 	%r237, %r237, 1;
	setp.ne.s32 	%p44, %r237, 6;
	@%p44 bra 	$L__BB0_46;
	shr.u32 	%r197, %r70, 23;
	st.local.u32 	[%rd1+24], %rd114;
	and.b32  	%r74, %r197, 31;
	and.b32  	%r198, %r197, 224;
	add.s32 	%r199, %r198, -128;
	shr.u32 	%r200, %r199, 5;
	mul.wide.u32 	%rd93, %r200, 4;
	sub.s64 	%rd36, %rd1, %rd93;
	ld.local.u32 	%r238, [%rd36+24];
	ld.local.u32 	%r239, [%rd36+20];
	setp.eq.s32 	%p45, %r74, 0;
	@%p45 bra 	$L__BB0_49;
	shf.l.wrap.b32 	%r238, %r239, %r238, %r74;
	ld.local.u32 	%r201, [%rd36+16];
	shf.l.wrap.b32 	%r239, %r201, %r239, %r74;
$L__BB0_49:
	shr.u32 	%r202, %r238, 30;
	shf.l.wrap.b32 	%r203, %r239, %r238, 2;
	shl.b32 	%r204, %r239, 2;
	shr.u32 	%r205, %r203, 31;
	add.s32 	%r206, %r205, %r202;
	neg.s32 	%r207, %r206;
	setp.lt.s32 	%p46, %r70, 0;
	selp.b32 	%r240, %r207, %r206, %p46;
	xor.b32  	%r208, %r203, %r70;
	shr.s32 	%r209, %r203, 31;
	xor.b32  	%r210, %r209, %r203;
	xor.b32  	%r211, %r209, %r204;
	cvt.u64.u32 	%rd94, %r210;
	shl.b64 	%rd95, %rd94, 32;
	cvt.u64.u32 	%rd96, %r211;
	or.b64  	%rd97, %rd95, %rd96;
	cvt.rn.f64.s64 	%fd11, %rd97;
	mul.f64 	%fd12, %fd11, 0d3BF921FB54442D19;
	cvt.rn.f32.f64 	%f153, %fd12;
	neg.f32 	%f154, %f153;
	setp.lt.s32 	%p47, %r208, 0;
	selp.f32 	%f257, %f154, %f153, %p47;
$L__BB0_50:
	add.s32 	%r213, %r240, 1;
	mul.rn.f32 	%f156, %f257, %f257;
	and.b32  	%r214, %r240, 1;
	setp.eq.b32 	%p48, %r214, 1;
	selp.f32 	%f157, %f257, 0f3F800000, %p48;
	fma.rn.f32 	%f158, %f156, %f157, 0f00000000;
	fma.rn.f32 	%f159, %f156, 0f37CBAC00, 0fBAB607ED;
	selp.f32 	%f160, 0fB94D4153, %f159, %p48;
	selp.f32 	%f161, 0f3C0885E4, 0f3D2AAABB, %p48;
	fma.rn.f32 	%f162, %f160, %f156, %f161;
	selp.f32 	%f163, 0fBE2AAAA8, 0fBEFFFFFF, %p48;
	fma.rn.f32 	%f164, %f162, %f156, %f163;
	fma.rn.f32 	%f165, %f164, %f158, %f157;
	and.b32  	%r215, %r213, 2;
	setp.eq.s32 	%p49, %r215, 0;
	mov.f32 	%f166, 0f00000000;
	sub.f32 	%f167, %f166, %f165;
	selp.f32 	%f168, %f165, %f167, %p49;
	mul.f32 	%f169, %f24, %f37;
	mul.f32 	%f170, %f29, %f168;
	sub.f32 	%f171, %f26, %f170;
	mul.f32 	%f172, %f171, %f171;
	fma.rn.f32 	%f173, %f169, %f169, %f172;
	sqrt.rn.f32 	%f41, %f173;
	fma.rn.f32 	%f42, %f25, %f168, %f27;
	abs.f32 	%f174, %f42;
	abs.f32 	%f175, %f41;
	setp.gt.f32 	%p50, %f175, %f174;
	selp.f32 	%f176, %f175, %f174, %p50;
	selp.f32 	%f177, %f174, %f175, %p50;
	div.rn.f32 	%f178, %f177, %f176;
	mul.f32 	%f179, %f178, %f178;
	fma.rn.f32 	%f180, %f179, 0f3B33710B, 0fBC807748;
	fma.rn.f32 	%f181, %f180, %f179, 0f3D2CDAB2;
	fma.rn.f32 	%f182, %f181, %f179, 0fBD992D10;
	fma.rn.f32 	%f183, %f182, %f179, 0f3DD9EA6C;
	fma.rn.f32 	%f184, %f183, %f179, 0fBE117CB1;
	fma.rn.f32 	%f185, %f184, %f179, 0f3E4CBCE0;
	fma.rn.f32 	%f186, %f185, %f179, 0fBEAAAA7D;
	mul.f32 	%f187, %f179, %f186;
	fma.rn.f32 	%f188, %f187, %f178, %f178;
	neg.f32 	%f189, %f188;
	fma.rn.f32 	%f190, 0f3F6EE581, 0f3FD774EB, %f189;
	selp.f32 	%f191, %f190, %f188, %p50;
	selp.f32 	%f192, 0f3F6EE581, 0f3FEEE581, %p50;
	selp.f32 	%f193, %f188, %f189, %p50;
	mov.b32 	%r216, %f42;
	fma.rn.f32 	%f194, %f192, 0f3FD774EB, %f193;
	setp.lt.s32 	%p51, %r216, 0;
	selp.f32 	%f195, %f194, %f191, %p51;
	add.f32 	%f196, %f175, %f174;
	setp.eq.f32 	%p52, %f176, 0f00000000;
	selp.f32 	%f197, 0f40490FDB, 0f00000000, %p51;
	setp.eq.f32 	%p53, %f174, %f175;
	selp.f32 	%f198, 0f4016CBE4, 0f3F490FDB, %p51;
	selp.f32 	%f199, %f198, %f195, %p53;
	selp.f32 	%f200, %f197, %f199, %p52;
	abs.f32 	%f201, %f196;
	setp.nan.f32 	%p54, %f201, %f201;
	copysign.f32 	%f202, %f41, %f200;
	selp.f32 	%f43, %f196, %f202, %p54;
	mul.f32 	%f203, %f25, %f37;
	div.rn.f32 	%f44, %f203, %f41;
	mul.f32 	%f204, %f44, %f44;
	mov.f32 	%f205, 0f3F800000;
	sub.f32 	%f45, %f205, %f204;
	setp.leu.f32 	%p55, %f45, 0f00000000;
	mov.f32 	%f258, %f30;
	@%p55 bra 	$L__BB0_52;
	div.rn.f32 	%f206, %f30, %f45;
	sub.f32 	%f258, %f42, %f206;
$L__BB0_52:
	mul.f32 	%f207, %f258, %f258;
	fma.rn.f32 	%f48, %f207, 0f40000000, 0fBF800000;
	fma.rn.f32 	%f208, %f45, 0fC0400000, 0f40800000;
	fma.rn.f32 	%f209, %f208, 0f3B5BBAD4, 0f40800000;
	mul.f32 	%f210, %f45, %f209;
	mul.f32 	%f211, %f210, 0f3B5BBAD4;
	mul.f32 	%f212, %f211, 0f3D800000;
	mul.f32 	%f49, %f42, %f48;
	fma.rn.f32 	%f213, %f212, %f49, %f258;
	mul.f32 	%f214, %f41, %f213;
	fma.rn.f32 	%f215, %f212, %f214, %f43;
	mul.f32 	%f216, %f44, %f215;
	mov.f32 	%f217, 0f3F800000;
	sub.f32 	%f218, %f217, %f212;
	mul.f32 	%f219, %f218, %f216;
	fma.rn.f32 	%f220, %f219, 0f3B5BBAD4, %f4;
	sub.f32 	%f50, %f220, %f2;
	sub.f32 	%f221, %f255, %f50;
	abs.f32 	%f222, %f221;
	setp.gt.f32 	%p56, %f222, 0f36A7C5AC;
	mov.f32 	%f255, %f50;
	@%p56 bra 	$L__BB0_34;
	fma.rn.f32 	%f223, %f45, 0f3BDCD6FF, 0f3F800000;
	sqrt.rn.f32 	%f224, %f223;
	add.f32 	%f225, %f224, 0f3F800000;
	add.f32 	%f226, %f225, 0fC0000000;
	div.rn.f32 	%f227, %f226, %f225;
	mov.f32 	%f228, 0f3F800000;
	sub.f32 	%f229, %f228, %f227;
	mul.f32 	%f230, %f227, %f227;
	fma.rn.f32 	%f231, %f230, 0f3E800000, 0f3F800000;
	div.rn.f32 	%f232, %f231, %f229;
	mul.f32 	%f233, %f227, 0f3EC00000;
	fma.rn.f32 	%f234, %f227, %f233, 0fBF800000;
	mul.f32 	%f235, %f227, %f234;
	sub.f32 	%f236, %f228, %f48;
	sub.f32 	%f237, %f236, %f48;
	mul.f32 	%f238, %f41, %f41;
	fma.rn.f32 	%f239, %f238, 0f40800000, 0fC0400000;
	mul.f32 	%f240, %f239, %f237;
	mul.f32 	%f241, %f258, %f240;
	mul.f32 	%f242, %f241, %f235;
	div.rn.f32 	%f243, %f242, 0f40C00000;
	sub.f32 	%f244, %f243, %f49;
	mul.f32 	%f245, %f235, %f244;
	fma.rn.f32 	%f246, %f245, 0f3E800000, %f258;
	mul.f32 	%f247, %f41, %f246;
	fma.rn.f32 	%f248, %f235, %f247, %f43;
	mul.f32 	%f249, %f232, %f248;
	mul.f32 	%f250, %f249, 0f4AC1FE21;
	cvta.to.global.u64 	%rd98, %rd38;
	mul.wide.s32 	%rd99, %r1, 4;
	add.s64 	%rd100, %rd98, %rd99;
	st.global.f32 	[%rd100], %f250;
$L__BB0_54:
	ret;

}


// ===== COMPILED SASS (sm_100) =====

	.target	sm_100

	.elftype	@"ET_EXEC"


//--------------------- .note.nv.tkinfo           --------------------------
	.section	.note.nv.tkinfo,"",@"SHT_NOTE"
	.sectionflags	@"SHF_NOTE_NV_TKINFO"
	.tkinfo
        /*0018*/ 	.word	0x00000002
        /*0030*/ 	.string	""
        /*0030*/ 	.string	"ptxas"
        /*0030*/ 	.string	"Cuda compilation tools, release 13.0, V13.0.88"
        /*0030*/ 	.string	"Build cuda_13.0.r13.0/compiler.36424714_0"
        /*0030*/ 	.string	"-arch sm_100 -m 64 "



//--------------------- .note.nv.cuinfo           --------------------------
	.section	.note.nv.cuinfo,"",@"SHT_NOTE"
	.sectionflags	@"SHF_NOTE_NV_CUINFO"
        /*0018*/ 	.short	0x0002
        /*001a*/ 	.short	0x0064
        /*001c*/ 	.short	0x0082
	.zero		2


//--------------------- .nv.info                  --------------------------
	.section	.nv.info,"",@"SHT_CUDA_INFO"
	.align	4


	//----- nvinfo : EIATTR_REGCOUNT
	.align		4
        /*0000*/ 	.byte	0x04, 0x2f
        /*0002*/ 	.short	(.L_2 - .L_1)
	.align		4
.L_1:
        /*0004*/ 	.word	index@(_Z15kernel_distancePK6float4Pfi)
        /*0008*/ 	.word	0x0000001f


	//----- nvinfo : EIATTR_FRAME_SIZE
	.align		4
.L_2:
        /*000c*/ 	.byte	0x04, 0x11
        /*000e*/ 	.short	(.L_4 - .L_3)
	.align		4
.L_3:
        /*0010*/ 	.word	index@($__internal_2_$__cuda_sm3x_div_rn_noftz_f32_slowpath)
        /*0014*/ 	.word	0x00000020


	//----- nvinfo : EIATTR_FRAME_SIZE
	.align		4
.L_4:
        /*0018*/ 	.byte	0x04, 0x11
        /*001a*/ 	.short	(.L_6 - .L_5)
	.align		4
.L_5:
        /*001c*/ 	.word	index@($__internal_1_$__cuda_sm20_sqrt_rn_f32_slowpath)
        /*0020*/ 	.word	0x00000020


	//----- nvinfo : EIATTR_FRAME_SIZE
	.align		4
.L_6:
        /*0024*/ 	.byte	0x04, 0x11
        /*0026*/ 	.short	(.L_8 - .L_7)
	.align		4
.L_7:
        /*0028*/ 	.word	index@($__internal_0_$__cuda_sm20_rcp_rn_f32_slowpath)
        /*002c*/ 	.word	0x00000020


	//----- nvinfo : EIATTR_FRAME_SIZE
	.align		4
.L_8:
        /*0030*/ 	.byte	0x04, 0x11
        /*0032*/ 	.short	(.L_10 - .L_9)
	.align		4
.L_9:
        /*0034*/ 	.word	index@(_Z15kernel_distancePK6float4Pfi)
        /*0038*/ 	.word	0x00000020


	//----- nvinfo : EIATTR_MIN_STACK_SIZE
	.align		4
.L_10:
        /*003c*/ 	.byte	0x04, 0x12
        /*003e*/ 	.short	(.L_12 - .L_11)
	.align		4
.L_11:
        /*0040*/ 	.word	index@(_Z15kernel_distancePK6float4Pfi)
        /*0044*/ 	.word	0x00000020
.L_12:


//--------------------- .nv.compat                --------------------------
	.section	.nv.compat,"",@"SHT_CUDA_COMPAT_INFO"
	.align	4
        /*0000*/ 	.byte	0x02, 0x09, 0x00, 0x00, 0x02, 0x02, 0x01, 0x00, 0x02, 0x05, 0x05, 0x00, 0x03, 0x07, 0x01, 0x01
        /*0010*/ 	.byte	0x02, 0x03, 0x00, 0x00, 0x02, 0x06, 0x01, 0x00, 0x04, 0x0b, 0x08, 0x00, 0x01, 0x00, 0x00, 0x00
        /*0020*/ 	.byte	0x00, 0x00, 0x00, 0x00


//--------------------- .nv.info._Z15kernel_distancePK6float4Pfi --------------------------
	.section	.nv.info._Z15kernel_distancePK6float4Pfi,"",@"SHT_CUDA_INFO"
	.sectionflags	@""
	.align	4


	//----- nvinfo : EIATTR_CUDA_API_VERSION
	.align		4
        /*0000*/ 	.byte	0x04, 0x37
        /*0002*/ 	.short	(.L_14 - .L_13)
.L_13:
        /*0004*/ 	.word	0x00000082


	//----- nvinfo : EIATTR_KPARAM_INFO
	.align		4
.L_14:
        /*0008*/ 	.byte	0x04, 0x17
        /*000a*/ 	.short	(.L_16 - .L_15)
.L_15:
        /*000c*/ 	.word	0x00000000
        /*0010*/ 	.short	0x0002
        /*0012*/ 	.short	0x0010
        /*0014*/ 	.byte	0x00, 0xf0, 0x11, 0x00


	//----- nvinfo : EIATTR_KPARAM_INFO
	.align		4
.L_16:
        /*0018*/ 	.byte	0x04, 0x17
        /*001a*/ 	.short	(.L_18 - .L_17)
.L_17:
        /*001c*/ 	.word	0x00000000
        /*0020*/ 	.short	0x0001
        /*0022*/ 	.short	0x0008
        /*0024*/ 	.byte	0x00, 0xf5, 0x21, 0x00


	//----- nvinfo : EIATTR_KPARAM_INFO
	.align		4
.L_18:
        /*0028*/ 	.byte	0x04, 0x17
        /*002a*/ 	.short	(.L_20 - .L_19)
.L_19:
        /*002c*/ 	.word	0x00000000
        /*0030*/ 	.short	0x0000
        /*0032*/ 	.short	0x0000
        /*0034*/ 	.byte	0x00, 0xf5, 0x21, 0x00


	//----- nvinfo : EIATTR_SPARSE_MMA_MASK
	.align		4
.L_20:
        /*0038*/ 	.byte	0x03, 0x50
        /*003a*/ 	.short	0x0000


	//----- nvinfo : EIATTR_MAXREG_COUNT
	.align		4
        /*003c*/ 	.byte	0x03, 0x1b
        /*003e*/ 	.short	0x00ff


	//----- nvinfo : EIATTR_MERCURY_ISA_VERSION
	.align		4
        /*0040*/ 	.byte	0x03, 0x5f
        /*0042*/ 	.short	0x0101


	//----- nvinfo : EIATTR_VRC_CTA_INIT_COUNT
	.align		4
        /*0044*/ 	.byte	0x02, 0x4a
	.zero		1
	.zero		1


	//----- nvinfo : EIATTR_EXIT_INSTR_OFFSETS
	.align		4
        /*0048*/ 	.byte	0x04, 0x1c
        /*004a*/ 	.short	(.L_22 - .L_21)


	//   ....[0]....
.L_21:
        /*004c*/ 	.word	0x00000080


	//   ....[1]....
        /*0050*/ 	.word	0x000030e0


	//----- nvinfo : EIATTR_CRS_STACK_SIZE
	.align		4
.L_22:
        /*0054*/ 	.byte	0x04, 0x1e
        /*0056*/ 	.short	(.L_24 - .L_23)
.L_23:
        /*0058*/ 	.word	0x00000000


	//----- nvinfo : EIATTR_CBANK_PARAM_SIZE
	.align		4
.L_24:
        /*005c*/ 	.byte	0x03, 0x19
        /*005e*/ 	.short	0x0014


	//----- nvinfo : EIATTR_PARAM_CBANK
	.align		4
        /*0060*/ 	.byte	0x04, 0x0a
        /*0062*/ 	.short	(.L_26 - .L_25)
	.align		4
.L_25:
        /*0064*/ 	.word	index@(.nv.constant0._Z15kernel_distancePK6float4Pfi)
        /*0068*/ 	.short	0x0380
        /*006a*/ 	.short	0x0014


	//----- nvinfo : EIATTR_SW_WAR
	.align		4
.L_26:
        /*006c*/ 	.byte	0x04, 0x36
        /*006e*/ 	.short	(.L_28 - .L_27)
.L_27:
        /*0070*/ 	.word	0x00000008
.L_28:


//--------------------- .nv.callgraph             --------------------------
	.section	.nv.callgraph,"",@"SHT_CUDA_CALLGRAPH"
	.align	4
	.sectionentsize	8
	.align		4
        /*0000*/ 	.word	0x00000000
	.align		4
        /*0004*/ 	.word	0xffffffff
	.align		4
        /*0008*/ 	.word	0x00000000
	.align		4
        /*000c*/ 	.word	0xfffffffe
	.align		4
        /*0010*/ 	.word	0x00000000
	.align		4
        /*0014*/ 	.word	0xfffffffd
	.align		4
        /*0018*/ 	.word	0x00000000
	.align		4
        /*001c*/ 	.word	0xfffffffc


//--------------------- .nv.constant4             --------------------------
	.section	.nv.constant4,"a",@progbits
	.align	8
	.align		8
.nv.constant4:
        /*0000*/ 	.dword	__cudart_i2opi_f


//--------------------- .text._Z15kernel_distancePK6float4Pfi --------------------------
	.section	.text._Z15kernel_distancePK6float4Pfi,"ax",@progbits
	.align	128
        .global         _Z15kernel_distancePK6float4Pfi
        .type           _Z15kernel_distancePK6float4Pfi,@function
        .size           _Z15kernel_distancePK6float4Pfi,(.L_x_75 - _Z15kernel_distancePK6float4Pfi)
        .other          _Z15kernel_distancePK6float4Pfi,@"STO_CUDA_ENTRY STV_DEFAULT"
_Z15kernel_distancePK6float4Pfi:
.text._Z15kernel_distancePK6float4Pfi:
[----:B------:R-:W0:Y:S01]  /*0000*/  LDC R1, c[0x0][0x37c] ;  /* 0x0000df00ff017b82 */ /* 0x000e220000000800 */
[----:B------:R-:W1:Y:S07]  /*0010*/  S2R R0, SR_TID.X ;  /* 0x0000000000007919 */ /* 0x000e6e0000002100 */
[----:B------:R-:W1:Y:S01]  /*0020*/  S2UR UR4, SR_CTAID.X ;  /* 0x00000000000479c3 */ /* 0x000e620000002500 */
[----:B------:R-:W2:Y:S01]  /*0030*/  LDCU UR5, c[0x0][0x390] ;  /* 0x00007200ff0577ac */ /* 0x000ea20008000800 */
[----:B0-----:R-:W-:-:S06]  /*0040*/  VIADD R1, R1, 0xffffffe0 ;  /* 0xffffffe001017836 */ /* 0x001fcc0000000000 */
[----:B------:R-:W1:Y:S02]  /*0050*/  LDC R3, c[0x0][0x360] ;  /* 0x0000d800ff037b82 */ /* 0x000e640000000800 */
[----:B-1----:R-:W-:-:S05]  /*0060*/  IMAD R3, R3, UR4, R0 ;  /* 0x0000000403037c24 */ /* 0x002fca000f8e0200 */
[----:B--2---:R-:W-:-:S13]  /*0070*/  ISETP.GE.AND P0, PT, R3, UR5, PT ;  /* 0x0000000503007c0c */ /* 0x004fda000bf06270 */
[----:B------:R-:W-:Y:S05]  /*0080*/  @P0 EXIT ;  /* 0x000000000000094d */ /* 0x000fea0003800000 */
[----:B------:R-:W0:Y:S01]  /*0090*/  LDC.64 R4, c[0x0][0x380] ;  /* 0x0000e000ff047b82 */ /* 0x000e220000000a00 */
[----:B------:R-:W1:Y:S01]  /*00a0*/  LDCU.64 UR6, c[0x0][0x358] ;  /* 0x00006b00ff0677ac */ /* 0x000e620008000a00 */
[----:B0-----:R-:W-:-:S06]  /*00b0*/  IMAD.WIDE R4, R3, 0x10, R4 ;  /* 0x0000001003047825 */ /* 0x001fcc00078e0204 */
[----:B-1----:R-:W2:Y:S01]  /*00c0*/  LDG.E.128.CONSTANT R4, desc[UR6][R4.64] ;  /* 0x0000000604047981 */ /* 0x002ea2000c1e9d00 */
[----:B------:R-:W-:Y:S01]  /*00d0*/  BSSY.RECONVERGENT B0, `(.L_x_0) ;  /* 0x0000045000007945 */ /* 0x000fe20003800200 */
[----:B--2---:R-:W-:Y:S01]  /*00e0*/  FMUL R13, R4, 0.017453292384743690491 ;  /* 0x3c8efa35040d7820 */ /* 0x004fe20000400000 */
[----:B------:R-:W-:Y:S01]  /*00f0*/  FMUL R8, R6, 0.017453292384743690491 ;  /* 0x3c8efa3506087820 */ /* 0x000fe20000400000 */
[----:B------:R-:W-:Y:S02]  /*0100*/  FMUL R6, R7, 0.017453292384743690491 ;  /* 0x3c8efa3507067820 */ /* 0x000fe40000400000 */
[C---:B------:R-:W-:Y:S01]  /*0110*/  FMUL R0, R13.reuse, 0.63661974668502807617 ;  /* 0x3f22f9830d007820 */ /* 0x040fe20000400000 */
[----:B------:R-:W-:-:S05]  /*0120*/  FSETP.GE.AND P0, PT, |R13|, 105615, PT ;  /* 0x47ce47800d00780b */ /* 0x000fca0003f06200 */
[----:B------:R-:W0:Y:S02]  /*0130*/  F2I.NTZ R0, R0 ;  /* 0x0000000000007305 */ /* 0x000e240000203100 */
[----:B0-----:R-:W-:Y:S01]  /*0140*/  I2FP.F32.S32 R12, R0 ;  /* 0x00000000000c7245 */ /* 0x001fe20000201400 */
[----:B------:R-:W-:-:S04]  /*0150*/  IMAD.MOV.U32 R16, RZ, RZ, R0 ;  /* 0x000000ffff107224 */ /* 0x000fc800078e0000 */
[----:B------:R-:W-:-:S04]  /*0160*/  FFMA R9, R12, -1.5707962512969970703, R13 ;  /* 0xbfc90fda0c097823 */ /* 0x000fc8000000000d */
[----:B------:R-:W-:-:S04]  /*0170*/  FFMA R9, R12, -7.5497894158615963534e-08, R9 ;  /* 0xb3a221680c097823 */ /* 0x000fc80000000009 */
[----:B------:R-:W-:-:S05]  /*0180*/  FFMA R12, R12, -5.3903029534742383927e-15, R9 ;  /* 0xa7c234c50c0c7823 */ /* 0x000fca0000000009 */
[----:B------:R-:W-:Y:S01]  /*0190*/  MOV R2, R12 ;  /* 0x0000000c00027202 */ /* 0x000fe20000000f00 */
[----:B------:R-:W-:Y:S06]  /*01a0*/  @!P0 BRA `(.L_x_1) ;  /* 0x0000000000dc8947 */ /* 0x000fec0003800000 */
[----:B------:R-:W-:-:S13]  /*01b0*/  FSETP.NEU.AND P1, PT, |R13|, +INF , PT ;  /* 0x7f8000000d00780b */ /* 0x000fda0003f2d200 */
[----:B------:R-:W-:Y:S01]  /*01c0*/  @!P1 FMUL R2, RZ, R13 ;  /* 0x0000000dff029220 */ /* 0x000fe20000400000 */
[----:B------:R-:W-:Y:S01]  /*01d0*/  @!P1 IMAD.MOV.U32 R0, RZ, RZ, RZ ;  /* 0x000000ffff009224 */ /* 0x000fe200078e00ff */
[----:B------:R-:W-:Y:S06]  /*01e0*/  @!P1 BRA `(.L_x_1) ;  /* 0x0000000000cc9947 */ /* 0x000fec0003800000 */
[----:B------:R-:W-:Y:S02]  /*01f0*/  IMAD.SHL.U32 R2, R13, 0x100, RZ ;  /* 0x000001000d027824 */ /* 0x000fe400078e00ff */
[----:B------:R-:W-:Y:S02]  /*0200*/  HFMA2 R4, -RZ, RZ, 0, 0 ;  /* 0x00000000ff047431 */ /* 0x000fe400000001ff */
[----:B------:R-:W-:Y:S01]  /*0210*/  IMAD.MOV.U32 R0, RZ, RZ, R1 ;  /* 0x000000ffff007224 */ /* 0x000fe200078e0001 */
[----:B------:R-:W0:Y:S01]  /*0220*/  LDCU.64 UR8, c[0x4][URZ] ;  /* 0x01000000ff0877ac */ /* 0x000e220008000a00 */
[----:B------:R-:W-:Y:S01]  /*0230*/  LOP3.LUT R2, R2, 0x80000000, RZ, 0xfc, !PT ;  /* 0x8000000002027812 */ /* 0x000fe200078efcff */
[----:B------:R-:W-:Y:S01]  /*0240*/  UMOV UR5, URZ ;  /* 0x000000ff00057c82 */ /* 0x000fe20008000000 */
[----:B------:R-:W-:-:S05]  /*0250*/  UMOV UR4, URZ ;  /* 0x000000ff00047c82 */ /* 0x000fca0008000000 */
.L_x_2:
[----:B0-----:R-:W-:Y:S01]  /*0260*/  IMAD.U32 R14, RZ, RZ, UR8 ;  /* 0x00000008ff0e7e24 */ /* 0x001fe2000f8e00ff */
[----:B------:R-:W-:-:S05]  /*0270*/  MOV R15, UR9 ;  /* 0x00000009000f7c02 */ /* 0x000fca0008000f00 */
[----:B------:R-:W2:Y:S01]  /*0280*/  LDG.E.CONSTANT R11, desc[UR6][R14.64] ;  /* 0x000000060e0b7981 */ /* 0x000ea2000c1e9900 */
[----:B------:R-:W-:Y:S02]  /*0290*/  UIADD3 UR8, UP0, UPT, UR8, 0x4, URZ ;  /* 0x0000000408087890 */ /* 0x000fe4000ff1e0ff */
[----:B------:R-:W-:Y:S02]  /*02a0*/  UIADD3 UR4, UPT, UPT, UR4, 0x1, URZ ;  /* 0x0000000104047890 */ /* 0x000fe4000fffe0ff */
[----:B------:R-:W-:Y:S02]  /*02b0*/  UIADD3.X UR9, UPT, UPT, URZ, UR9, URZ, UP0, !UPT ;  /* 0x00000009ff097290 */ /* 0x000fe400087fe4ff */
[----:B------:R-:W-:Y:S01]  /*02c0*/  UISETP.NE.AND UP0, UPT, UR4, 0x6, UPT ;  /* 0x000000060400788c */ /* 0x000fe2000bf05270 */
[----:B--2---:R-:W-:-:S03]  /*02d0*/  IMAD.WIDE.U32 R10, R11, R2, RZ ;  /* 0x000000020b0a7225 */ /* 0x004fc600078e00ff */
[----:B------:R-:W-:-:S04]  /*02e0*/  IADD3 R7, P1, PT, R10, R4, RZ ;  /* 0x000000040a077210 */ /* 0x000fc80007f3e0ff */
[----:B------:R-:W-:Y:S01]  /*02f0*/  IADD3.X R4, PT, PT, R11, UR5, RZ, P1, !PT ;  /* 0x000000050b047c10 */ /* 0x000fe20008ffe4ff */
[----:B------:R0:W-:Y:S02]  /*0300*/  STL [R0], R7 ;  /* 0x0000000700007387 */ /* 0x0001e40000100800 */
[----:B0-----:R-:W-:Y:S01]  /*0310*/  VIADD R0, R0, 0x4 ;  /* 0x0000000400007836 */ /* 0x001fe20000000000 */
[----:B------:R-:W-:Y:S06]  /*0320*/  BRA.U UP0, `(.L_x_2) ;  /* 0xfffffffd00cc7547 */ /* 0x000fec000b83ffff */
[----:B------:R-:W-:Y:S01]  /*0330*/  SHF.R.U32.HI R10, RZ, 0x17, R13 ;  /* 0x00000017ff0a7819 */ /* 0x000fe2000001160d */
[----:B------:R0:W-:Y:S03]  /*0340*/  STL [R1+0x18], R4 ;  /* 0x0000180401007387 */ /* 0x0001e60000100800 */
[C---:B------:R-:W-:Y:S02]  /*0350*/  LOP3.LUT R0, R10.reuse, 0xe0, RZ, 0xc0, !PT ;  /* 0x000000e00a007812 */ /* 0x040fe400078ec0ff */
[----:B------:R-:W-:-:S03]  /*0360*/  LOP3.LUT P1, RZ, R10, 0x1f, RZ, 0xc0, !PT ;  /* 0x0000001f0aff7812 */ /* 0x000fc6000782c0ff */
[----:B------:R-:W-:-:S05]  /*0370*/  VIADD R0, R0, 0xffffff80 ;  /* 0xffffff8000007836 */ /* 0x000fca0000000000 */
[----:B------:R-:W-:-:S05]  /*0380*/  SHF.R.U32.HI R0, RZ, 0x5, R0 ;  /* 0x00000005ff007819 */ /* 0x000fca0000011600 */
[----:B------:R-:W-:-:S05]  /*0390*/  IMAD R14, R0, -0x4, R1 ;  /* 0xfffffffc000e7824 */ /* 0x000fca00078e0201 */
[----:B------:R-:W2:Y:S04]  /*03a0*/  LDL R7, [R14+0x18] ;  /* 0x000018000e077983 */ /* 0x000ea80000100800 */
[----:B------:R-:W2:Y:S04]  /*03b0*/  LDL R2, [R14+0x14] ;  /* 0x000014000e027983 */ /* 0x000ea80000100800 */
[----:B------:R-:W3:Y:S01]  /*03c0*/  @P1 LDL R9, [R14+0x10] ;  /* 0x000010000e091983 */ /* 0x000ee20000100800 */
[----:B------:R-:W-:Y:S01]  /*03d0*/  LOP3.LUT R0, R10, 0x1f, RZ, 0xc0, !PT ;  /* 0x0000001f0a007812 */ /* 0x000fe200078ec0ff */
[----:B------:R-:W-:Y:S01]  /*03e0*/  UMOV UR4, 0x54442d19 ;  /* 0x54442d1900047882 */ /* 0x000fe20000000000 */
[----:B------:R-:W-:-:S02]  /*03f0*/  UMOV UR5, 0x3bf921fb ;  /* 0x3bf921fb00057882 */ /* 0x000fc40000000000 */
[-C--:B--2---:R-:W-:Y:S02]  /*0400*/  @P1 SHF.L.W.U32.HI R7, R2, R0.reuse, R7 ;  /* 0x0000000002071219 */ /* 0x084fe40000010e07 */
[----:B---3--:R-:W-:Y:S02]  /*0410*/  @P1 SHF.L.W.U32.HI R2, R9, R0, R2 ;  /* 0x0000000009021219 */ /* 0x008fe40000010e02 */
[----:B------:R-:W-:Y:S02]  /*0420*/  ISETP.GE.AND P1, PT, R13, RZ, PT ;  /* 0x000000ff0d00720c */ /* 0x000fe40003f26270 */
[C---:B------:R-:W-:Y:S02]  /*0430*/  SHF.L.W.U32.HI R0, R2.reuse, 0x2, R7 ;  /* 0x0000000202007819 */ /* 0x040fe40000010e07 */
[----:B------:R-:W-:Y:S02]  /*0440*/  SHF.L.U32 R2, R2, 0x2, RZ ;  /* 0x0000000202027819 */ /* 0x000fe400000006ff */
[----:B------:R-:W-:-:S02]  /*0450*/  SHF.R.S32.HI R9, RZ, 0x1f, R0 ;  /* 0x0000001fff097819 */ /* 0x000fc40000011400 */
[----:B------:R-:W-:Y:S02]  /*0460*/  SHF.R.U32.HI R7, RZ, 0x1e, R7 ;  /* 0x0000001eff077819 */ /* 0x000fe40000011607 */
[C---:B------:R-:W-:Y:S02]  /*0470*/  LOP3.LUT R10, R9.reuse, R2, RZ, 0x3c, !PT ;  /* 0x00000002090a7212 */ /* 0x040fe400078e3cff */
[----:B------:R-:W-:Y:S02]  /*0480*/  LOP3.LUT R11, R9, R0, RZ, 0x3c, !PT ;  /* 0x00000000090b7212 */ /* 0x000fe400078e3cff */
[C---:B------:R-:W-:Y:S02]  /*0490*/  LOP3.LUT R2, R0.reuse, R13, RZ, 0x3c, !PT ;  /* 0x0000000d00027212 */ /* 0x040fe400078e3cff */
[----:B------:R-:W-:Y:S02]  /*04a0*/  LEA.HI R0, R0, R7, RZ, 0x1 ;  /* 0x0000000700007211 */ /* 0x000fe400078f08ff */
[----:B------:R-:W1:Y:S01]  /*04b0*/  I2F.F64.S64 R10, R10 ;  /* 0x0000000a000a7312 */ /* 0x000e620000301c00 */
[----:B------:R-:W-:-:S02]  /*04c0*/  ISETP.GE.AND P2, PT, R2, RZ, PT ;  /* 0x000000ff0200720c */ /* 0x000fc40003f46270 */
[----:B------:R-:W-:-:S04]  /*04d0*/  IMAD.MOV R2, RZ, RZ, -R0 ;  /* 0x000000ffff027224 */ /* 0x000fc800078e0a00 */
[----:B------:R-:W-:Y:S01]  /*04e0*/  @!P1 IMAD.MOV.U32 R0, RZ, RZ, R2 ;  /* 0x000000ffff009224 */ /* 0x000fe200078e0002 */
[----:B-1----:R-:W-:-:S10]  /*04f0*/  DMUL R14, R10, UR4 ;  /* 0x000000040a0e7c28 */ /* 0x002fd40008000000 */
[----:B------:R-:W1:Y:S02]  /*0500*/  F2F.F32.F64 R14, R14 ;  /* 0x0000000e000e7310 */ /* 0x000e640000301000 */
[----:B01----:R-:W-:-:S07]  /*0510*/  FSEL R2, -R14, R14, !P2 ;  /* 0x0000000e0e027208 */ /* 0x003fce0005000100 */
.L_x_1:
[----:B------:R-:W-:Y:S05]  /*0520*/  BSYNC.RECONVERGENT B0 ;  /* 0x0000000000007941 */ /* 0x000fea0003800200 */
.L_x_0:
[----:B------:R-:W-:Y:S01]  /*0530*/  MOV R9, 0x37cbac00 ;  /* 0x37cbac0000097802 */ /* 0x000fe20000000f00 */
[----:B------:R-:W-:Y:S01]  /*0540*/  FMUL R4, R2, R2 ;  /* 0x0000000202047220 */ /* 0x000fe20000400000 */
[C---:B------:R-:W-:Y:S01]  /*0550*/  LOP3.LUT R10, R0.reuse, 0x1, RZ, 0xc0, !PT ;  /* 0x00000001000a7812 */ /* 0x040fe200078ec0ff */
[----:B------:R-:W-:Y:S01]  /*0560*/  IMAD.MOV.U32 R11, RZ, RZ, 0x3d2aaabb ;  /* 0x3d2aaabbff0b7424 */ /* 0x000fe200078e00ff */
[----:B------:R-:W-:Y:S01]  /*0570*/  LOP3.LUT P2, RZ, R0, 0x2, RZ, 0xc0, !PT ;  /* 0x0000000200ff7812 */ /* 0x000fe2000784c0ff */
[----:B------:R-:W-:Y:S01]  /*0580*/  FFMA R7, R4, R9, -0.0013887860113754868507 ;  /* 0xbab607ed04077423 */ /* 0x000fe20000000009 */
[----:B------:R-:W-:Y:S01]  /*0590*/  ISETP.NE.U32.AND P1, PT, R10, 0x1, PT ;  /* 0x000000010a00780c */ /* 0x000fe20003f25070 */
[----:B------:R-:W-:Y:S01]  /*05a0*/  IMAD.MOV.U32 R10, RZ, RZ, 0x3effffff ;  /* 0x3effffffff0a7424 */ /* 0x000fe200078e00ff */
[----:B------:R-:W-:Y:S02]  /*05b0*/  BSSY.RECONVERGENT B0, `(.L_x_3) ;  /* 0x0000042000007945 */ /* 0x000fe40003800200 */
[----:B------:R-:W-:-:S02]  /*05c0*/  FSEL R7, R7, -0.00019574658654164522886, !P1 ;  /* 0xb94d415307077808 */ /* 0x000fc40004800000 */
[----:B------:R-:W-:Y:S02]  /*05d0*/  FSEL R11, R11, 0.0083327032625675201416, !P1 ;  /* 0x3c0885e40b0b7808 */ /* 0x000fe40004800000 */
[----:B------:R-:W-:Y:S02]  /*05e0*/  FSEL R0, R2, 1, P1 ;  /* 0x3f80000002007808 */ /* 0x000fe40000800000 */
[----:B------:R-:W-:Y:S01]  /*05f0*/  FSEL R2, -R10, -0.16666662693023681641, !P1 ;  /* 0xbe2aaaa80a027808 */ /* 0x000fe20004800100 */
[C---:B------:R-:W-:Y:S02]  /*0600*/  FFMA R7, R4.reuse, R7, R11 ;  /* 0x0000000704077223 */ /* 0x040fe4000000000b */
[C---:B------:R-:W-:Y:S02]  /*0610*/  FFMA R11, R4.reuse, R0, RZ ;  /* 0x00000000040b7223 */ /* 0x040fe400000000ff */
[----:B------:R-:W-:-:S04]  /*0620*/  FFMA R2, R4, R7, R2 ;  /* 0x0000000704027223 */ /* 0x000fc80000000002 */
[----:B------:R-:W-:-:S04]  /*0630*/  FFMA R11, R11, R2, R0 ;  /* 0x000000020b0b7223 */ /* 0x000fc80000000000 */
[----:B------:R-:W-:Y:S01]  /*0640*/  @P2 FADD R11, RZ, -R11 ;  /* 0x8000000bff0b2221 */ /* 0x000fe20000000000 */
[----:B------:R-:W-:Y:S06]  /*0650*/  @!P0 BRA `(.L_x_4) ;  /* 0x0000000000dc8947 */ /* 0x000fec0003800000 */
[----:B------:R-:W-:-:S13]  /*0660*/  FSETP.NEU.AND P0, PT, |R13|, +INF , PT ;  /* 0x7f8000000d00780b */ /* 0x000fda0003f0d200 */
[----:B------:R-:W-:Y:S01]  /*0670*/  @!P0 FMUL R12, RZ, R13 ;  /* 0x0000000dff0c8220 */ /* 0x000fe20000400000 */
[----:B------:R-:W-:Y:S01]  /*0680*/  @!P0 MOV R16, RZ ;  /* 0x000000ff00108202 */ /* 0x000fe20000000f00 */
[----:B------:R-:W-:Y:S06]  /*0690*/  @!P0 BRA `(.L_x_4) ;  /* 0x0000000000cc8947 */ /* 0x000fec0003800000 */
[----:B------:R-:W-:Y:S01]  /*06a0*/  IMAD.SHL.U32 R2, R13, 0x100, RZ ;  /* 0x000001000d027824 */ /* 0x000fe200078e00ff */
[----:B------:R-:W-:Y:S01]  /*06b0*/  MOV R0, R1 ;  /* 0x0000000100007202 */ /* 0x000fe20000000f00 */
[----:B------:R-:W-:Y:S01]  /*06c0*/  IMAD.MOV.U32 R10, RZ, RZ, RZ ;  /* 0x000000ffff0a7224 */ /* 0x000fe200078e00ff */
[----:B------:R-:W0:Y:S02]  /*06d0*/  LDCU.64 UR8, c[0x4][URZ] ;  /* 0x01000000ff0877ac */ /* 0x000e240008000a00 */
[----:B------:R-:W-:Y:S01]  /*06e0*/  LOP3.LUT R19, R2, 0x80000000, RZ, 0xfc, !PT ;  /* 0x8000000002137812 */ /* 0x000fe200078efcff */
[----:B------:R-:W-:Y:S01]  /*06f0*/  UMOV UR5, URZ ;  /* 0x000000ff00057c82 */ /* 0x000fe20008000000 */
[----:B------:R-:W-:-:S05]  /*0700*/  UMOV UR4, URZ ;  /* 0x000000ff00047c82 */ /* 0x000fca0008000000 */
.L_x_5:
[----:B0-----:R-:W-:Y:S02]  /*0710*/  IMAD.U32 R16, RZ, RZ, UR8 ;  /* 0x00000008ff107e24 */ /* 0x001fe4000f8e00ff */
[----:B------:R-:W-:-:S05]  /*0720*/  IMAD.U32 R17, RZ, RZ, UR9 ;  /* 0x00000009ff117e24 */ /* 0x000fca000f8e00ff */
        /* <DEDUP_REMOVED lines=9> */
[----:B0-----:R-:W-:Y:S01]  /*07c0*/  IADD3 R0, PT, PT, R0, 0x4, RZ ;  /* 0x0000000400007810 */ /* 0x001fe20007ffe0ff */
        /* <DEDUP_REMOVED lines=13> */
[----:B------:R-:W-:Y:S01]  /*08a0*/  UMOV UR5, 0x3bf921fb ;  /* 0x3bf921fb00057882 */ /* 0x000fe20000000000 */
[----:B------:R-:W-:-:S02]  /*08b0*/  ISETP.GE.AND P1, PT, R13, RZ, PT ;  /* 0x000000ff0d00720c */ /* 0x000fc40003f26270 */
[-C--:B--2---:R-:W-:Y:S02]  /*08c0*/  @P0 SHF.L.W.U32.HI R0, R7, R4.reuse, R0 ;  /* 0x0000000407000219 */ /* 0x084fe40000010e00 */
[----:B---3--:R-:W-:-:S04]  /*08d0*/  @P0 SHF.L.W.U32.HI R7, R2, R4, R7 ;  /* 0x0000000402070219 */ /* 0x008fc80000010e07 */
[C---:B------:R-:W-:Y:S01]  /*08e0*/  SHF.L.W.U32.HI R2, R7.reuse, 0x2, R0 ;  /* 0x0000000207027819 */ /* 0x040fe20000010e00 */
[----:B------:R-:W-:-:S03]  /*08f0*/  IMAD.SHL.U32 R7, R7, 0x4, RZ ;  /* 0x0000000407077824 */ /* 0x000fc600078e00ff */
[----:B------:R-:W-:Y:S02]  /*0900*/  SHF.R.S32.HI R4, RZ, 0x1f, R2 ;  /* 0x0000001fff047819 */ /* 0x000fe40000011402 */
[----:B------:R-:W-:Y:S02]  /*0910*/  LOP3.LUT R13, R2, R13, RZ, 0x3c, !PT ;  /* 0x0000000d020d7212 */ /* 0x000fe400078e3cff */
[C---:B------:R-:W-:Y:S02]  /*0920*/  LOP3.LUT R14, R4.reuse, R7, RZ, 0x3c, !PT ;  /* 0x00000007040e7212 */ /* 0x040fe400078e3cff */
[----:B------:R-:W-:Y:S02]  /*0930*/  LOP3.LUT R15, R4, R2, RZ, 0x3c, !PT ;  /* 0x00000002040f7212 */ /* 0x000fe400078e3cff */
[----:B------:R-:W-:Y:S02]  /*0940*/  SHF.R.U32.HI R7, RZ, 0x1e, R0 ;  /* 0x0000001eff077819 */ /* 0x000fe40000011600 */
[----:B------:R-:W-:-:S02]  /*0950*/  ISETP.GE.AND P0, PT, R13, RZ, PT ;  /* 0x000000ff0d00720c */ /* 0x000fc40003f06270 */
[----:B------:R-:W1:Y:S01]  /*0960*/  I2F.F64.S64 R14, R14 ;  /* 0x0000000e000e7312 */ /* 0x000e620000301c00 */
[----:B------:R-:W-:-:S04]  /*0970*/  LEA.HI R16, R2, R7, RZ, 0x1 ;  /* 0x0000000702107211 */ /* 0x000fc800078f08ff */
[----:B------:R-:W-:-:S05]  /*0980*/  IADD3 R0, PT, PT, -R16, RZ, RZ ;  /* 0x000000ff10007210 */ /* 0x000fca0007ffe1ff */
[----:B------:R-:W-:Y:S01]  /*0990*/  @!P1 IMAD.MOV.U32 R16, RZ, RZ, R0 ;  /* 0x000000ffff109224 */ /* 0x000fe200078e0000 */
[----:B-1----:R-:W-:-:S10]  /*09a0*/  DMUL R18, R14, UR4 ;  /* 0x000000040e127c28 */ /* 0x002fd40008000000 */
[----:B------:R-:W1:Y:S02]  /*09b0*/  F2F.F32.F64 R18, R18 ;  /* 0x0000001200127310 */ /* 0x000e640000301000 */
[----:B01----:R-:W-:-:S07]  /*09c0*/  FSEL R12, -R18, R18, !P0 ;  /* 0x00000012120c7208 */ /* 0x003fce0004000100 */
.L_x_4:
[----:B------:R-:W-:Y:S05]  /*09d0*/  BSYNC.RECONVERGENT B0 ;  /* 0x0000000000007941 */ /* 0x000fea0003800200 */
.L_x_3:
[----:B------:R-:W-:Y:S01]  /*09e0*/  FMUL R2, R12, R12 ;  /* 0x0000000c0c027220 */ /* 0x000fe20000400000 */
[C---:B------:R-:W-:Y:S01]  /*09f0*/  LOP3.LUT R0, R16.reuse, 0x1, RZ, 0xc0, !PT ;  /* 0x0000000110007812 */ /* 0x040fe200078ec0ff */
[----:B------:R-:W-:Y:S01]  /*0a00*/  IMAD.MOV.U32 R7, RZ, RZ, 0x3c0885e4 ;  /* 0x3c0885e4ff077424 */ /* 0x000fe200078e00ff */
[----:B------:R-:W-:Y:S01]  /*0a10*/  IADD3 R16, PT, PT, R16, 0x1, RZ ;  /* 0x0000000110107810 */ /* 0x000fe20007ffe0ff */
[----:B------:R-:W-:Y:S01]  /*0a20*/  FFMA R9, R2, R9, -0.0013887860113754868507 ;  /* 0xbab607ed02097423 */ /* 0x000fe20000000009 */
[----:B------:R-:W-:Y:S01]  /*0a30*/  ISETP.NE.U32.AND P0, PT, R0, 0x1, PT ;  /* 0x000000010000780c */ /* 0x000fe20003f05070 */
[----:B------:R-:W-:Y:S01]  /*0a40*/  IMAD.MOV.U32 R4, RZ, RZ, 0x3e2aaaa8 ;  /* 0x3e2aaaa8ff047424 */ /* 0x000fe200078e00ff */
[----:B------:R-:W-:Y:S01]  /*0a50*/  LOP3.LUT P1, RZ, R16, 0x2, RZ, 0xc0, !PT ;  /* 0x0000000210ff7812 */ /* 0x000fe2000782c0ff */
[----:B------:R-:W-:Y:S01]  /*0a60*/  BSSY.RECONVERGENT B0, `(.L_x_6) ;  /* 0x0000016000007945 */ /* 0x000fe20003800200 */
[----:B------:R-:W-:Y:S02]  /*0a70*/  FSEL R9, R9, -0.00019574658654164522886, P0 ;  /* 0xb94d415309097808 */ /* 0x000fe40000000000 */
[----:B------:R-:W-:-:S02]  /*0a80*/  FSEL R7, R7, 0.041666727513074874878, !P0 ;  /* 0x3d2aaabb07077808 */ /* 0x000fc40004000000 */
[----:B------:R-:W-:Y:S02]  /*0a90*/  FSEL R0, R12, 1, !P0 ;  /* 0x3f8000000c007808 */ /* 0x000fe40004000000 */
[----:B------:R-:W-:Y:S01]  /*0aa0*/  FSEL R4, -R4, -0.4999999701976776123, !P0 ;  /* 0xbeffffff04047808 */ /* 0x000fe20004000100 */
[C---:B------:R-:W-:Y:S02]  /*0ab0*/  FFMA R9, R2.reuse, R9, R7 ;  /* 0x0000000902097223 */ /* 0x040fe40000000007 */
[C---:B------:R-:W-:Y:S02]  /*0ac0*/  FFMA R7, R2.reuse, R0, RZ ;  /* 0x0000000002077223 */ /* 0x040fe400000000ff */
[----:B------:R-:W-:Y:S01]  /*0ad0*/  FFMA R4, R2, R9, R4 ;  /* 0x0000000902047223 */ /* 0x000fe20000000004 */
[----:B------:R-:W-:-:S03]  /*0ae0*/  FMUL R2, R11, 0.99664717912673950195 ;  /* 0x3f7f24450b027820 */ /* 0x000fc60000400000 */
[----:B------:R-:W-:-:S04]  /*0af0*/  FFMA R17, R7, R4, R0 ;  /* 0x0000000407117223 */ /* 0x000fc80000000000 */
[----:B------:R-:W-:-:S04]  /*0b00*/  @P1 FADD R17, RZ, -R17 ;  /* 0x80000011ff111221 */ /* 0x000fc80000000000 */
[----:B------:R-:W0:Y:S08]  /*0b10*/  MUFU.RCP R0, R17 ;  /* 0x0000001100007308 */ /* 0x000e300000001000 */
[----:B------:R-:W1:Y:S01]  /*0b20*/  FCHK P0, R2, R17 ;  /* 0x0000001102007302 */ /* 0x000e620000000000 */
[----:B0-----:R-:W-:-:S04]  /*0b30*/  FFMA R7, -R17, R0, 1 ;  /* 0x3f80000011077423 */ /* 0x001fc80000000100 */
[----:B------:R-:W-:-:S04]  /*0b40*/  FFMA R7, R0, R7, R0 ;  /* 0x0000000700077223 */ /* 0x000fc80000000000 */
[----:B------:R-:W-:-:S04]  /*0b50*/  FFMA R0, R2, R7, RZ ;  /* 0x0000000702007223 */ /* 0x000fc800000000ff */
[----:B------:R-:W-:-:S04]  /*0b60*/  FFMA R4, -R17, R0, R2 ;  /* 0x0000000011047223 */ /* 0x000fc80000000102 */
[----:B------:R-:W-:Y:S01]  /*0b70*/  FFMA R0, R7, R4, R0 ;  /* 0x0000000407007223 */ /* 0x000fe20000000000 */
[----:B-1----:R-:W-:Y:S06]  /*0b80*/  @!P0 BRA `(.L_x_7) ;  /* 0x00000000000c8947 */ /* 0x002fec0003800000 */
[----:B------:R-:W-:-:S07]  /*0b90*/  MOV R4, 0xbb0 ;  /* 0x00000bb000047802 */ /* 0x000fce0000000f00 */
[----:B------:R-:W-:Y:S05]  /*0ba0*/  CALL.REL.NOINC `($__internal_2_$__cuda_sm3x_div_rn_noftz_f32_slowpath) ;  /* 0x0000002800787944 */ /* 0x000fea0003c00000 */
[----:B------:R-:W-:-:S07]  /*0bb0*/  IMAD.MOV.U32 R0, RZ, RZ, R2 ;  /* 0x000000ffff007224 */ /* 0x000fce00078e0002 */
.L_x_7:
[----:B------:R-:W-:Y:S05]  /*0bc0*/  BSYNC.RECONVERGENT B0 ;  /* 0x0000000000007941 */ /* 0x000fea0003800200 */
.L_x_6:
[C---:B------:R-:W-:Y:S01]  /*0bd0*/  FMUL R2, R8.reuse, 0.63661974668502807617 ;  /* 0x3f22f98308027820 */ /* 0x040fe20000400000 */
[----:B------:R-:W-:Y:S01]  /*0be0*/  FSETP.GE.AND P0, PT, |R8|, 105615, PT ;  /* 0x47ce47800800780b */ /* 0x000fe20003f06200 */
[----:B------:R-:W-:Y:S04]  /*0bf0*/  BSSY.RECONVERGENT B0, `(.L_x_8) ;  /* 0x0000040000007945 */ /* 0x000fe80003800200 */
[----:B------:R-:W0:Y:S02]  /*0c00*/  F2I.NTZ R2, R2 ;  /* 0x0000000200027305 */ /* 0x000e240000203100 */
[-C--:B0-----:R-:W-:Y:S02]  /*0c10*/  I2FP.F32.S32 R17, R2.reuse ;  /* 0x0000000200117245 */ /* 0x081fe40000201400 */
[----:B------:R-:W-:-:S03]  /*0c20*/  MOV R18, R2 ;  /* 0x0000000200127202 */ /* 0x000fc60000000f00 */
[----:B------:R-:W-:-:S04]  /*0c30*/  FFMA R4, R17, -1.5707962512969970703, R8 ;  /* 0xbfc90fda11047823 */ /* 0x000fc80000000008 */
[----:B------:R-:W-:-:S04]  /*0c40*/  FFMA R4, R17, -7.5497894158615963534e-08, R4 ;  /* 0xb3a2216811047823 */ /* 0x000fc80000000004 */
[----:B------:R-:W-:-:S04]  /*0c50*/  FFMA R17, R17, -5.3903029534742383927e-15, R4 ;  /* 0xa7c234c511117823 */ /* 0x000fc80000000004 */
[----:B------:R-:W-:Y:S01]  /*0c60*/  IMAD.MOV.U32 R4, RZ, RZ, R17 ;  /* 0x000000ffff047224 */ /* 0x000fe200078e0011 */
[----:B------:R-:W-:Y:S06]  /*0c70*/  @!P0 BRA `(.L_x_9) ;  /* 0x0000000000dc8947 */ /* 0x000fec0003800000 */
[----:B------:R-:W-:-:S13]  /*0c80*/  FSETP.NEU.AND P1, PT, |R8|, +INF , PT ;  /* 0x7f8000000800780b */ /* 0x000fda0003f2d200 */
[----:B------:R-:W-:Y:S01]  /*0c90*/  @!P1 FMUL R4, RZ, R8 ;  /* 0x00000008ff049220 */ /* 0x000fe20000400000 */
[----:B------:R-:W-:Y:S01]  /*0ca0*/  @!P1 IMAD.MOV.U32 R2, RZ, RZ, RZ ;  /* 0x000000ffff029224 */ /* 0x000fe200078e00ff */
[----:B------:R-:W-:Y:S06]  /*0cb0*/  @!P1 BRA `(.L_x_9) ;  /* 0x0000000000cc9947 */ /* 0x000fec0003800000 */
[----:B------:R-:W-:Y:S01]  /*0cc0*/  SHF.L.U32 R4, R8, 0x8, RZ ;  /* 0x0000000808047819 */ /* 0x000fe200000006ff */
[----:B------:R-:W-:Y:S01]  /*0cd0*/  IMAD.MOV.U32 R10, RZ, RZ, RZ ;  /* 0x000000ffff0a7224 */ /* 0x000fe200078e00ff */
[----:B------:R-:W0:Y:S01]  /*0ce0*/  LDCU.64 UR8, c[0x4][URZ] ;  /* 0x01000000ff0877ac */ /* 0x000e220008000a00 */
[----:B------:R-:W-:Y:S01]  /*0cf0*/  IMAD.MOV.U32 R2, RZ, RZ, R1 ;  /* 0x000000ffff027224 */ /* 0x000fe200078e0001 */
[----:B------:R-:W-:Y:S01]  /*0d00*/  LOP3.LUT R4, R4, 0x80000000, RZ, 0xfc, !PT ;  /* 0x8000000004047812 */ /* 0x000fe200078efcff */
[----:B------:R-:W-:Y:S01]  /*0d10*/  UMOV UR5, URZ ;  /* 0x000000ff00057c82 */ /* 0x000fe20008000000 */
[----:B------:R-:W-:-:S05]  /*0d20*/  UMOV UR4, URZ ;  /* 0x000000ff00047c82 */ /* 0x000fca0008000000 */
.L_x_10:
[----:B0-----:R-:W-:Y:S01]  /*0d30*/  MOV R14, UR8 ;  /* 0x00000008000e7c02 */ /* 0x001fe20008000f00 */
        /* <DEDUP_REMOVED lines=15> */
[----:B------:R-:W-:Y:S02]  /*0e30*/  LOP3.LUT P1, RZ, R11, 0x1f, RZ, 0xc0, !PT ;  /* 0x0000001f0bff7812 */ /* 0x000fe4000782c0ff */
[----:B------:R-:W-:-:S04]  /*0e40*/  IADD3 R2, PT, PT, R2, -0x80, RZ ;  /* 0xffffff8002027810 */ /* 0x000fc80007ffe0ff */
        /* <DEDUP_REMOVED lines=11> */
[C---:B------:R-:W-:Y:S01]  /*0f00*/  SHF.L.W.U32.HI R9, R4.reuse, 0x2, R7 ;  /* 0x0000000204097819 */ /* 0x040fe20000010e07 */
[----:B------:R-:W-:-:S03]  /*0f10*/  IMAD.SHL.U32 R4, R4, 0x4, RZ ;  /* 0x0000000404047824 */ /* 0x000fc600078e00ff */
[----:B------:R-:W-:-:S04]  /*0f20*/  SHF.R.S32.HI R2, RZ, 0x1f, R9 ;  /* 0x0000001fff027819 */ /* 0x000fc80000011409 */
[C---:B------:R-:W-:Y:S02]  /*0f30*/  LOP3.LUT R12, R2.reuse, R4, RZ, 0x3c, !PT ;  /* 0x00000004020c7212 */ /* 0x040fe400078e3cff */
[----:B------:R-:W-:Y:S02]  /*0f40*/  LOP3.LUT R13, R2, R9, RZ, 0x3c, !PT ;  /* 0x00000009020d7212 */ /* 0x000fe400078e3cff */
[----:B------:R-:W-:Y:S02]  /*0f50*/  SHF.R.U32.HI R2, RZ, 0x1e, R7 ;  /* 0x0000001eff027819 */ /* 0x000fe40000011607 */
[C---:B------:R-:W-:Y:S02]  /*0f60*/  LOP3.LUT R4, R9.reuse, R8, RZ, 0x3c, !PT ;  /* 0x0000000809047212 */ /* 0x040fe400078e3cff */
[----:B------:R-:W0:Y:S01]  /*0f70*/  I2F.F64.S64 R12, R12 ;  /* 0x0000000c000c7312 */ /* 0x000e220000301c00 */
[----:B------:R-:W-:Y:S02]  /*0f80*/  LEA.HI R2, R9, R2, RZ, 0x1 ;  /* 0x0000000209027211 */ /* 0x000fe400078f08ff */
[----:B------:R-:W-:-:S03]  /*0f90*/  ISETP.GE.AND P2, PT, R4, RZ, PT ;  /* 0x000000ff0400720c */ /* 0x000fc60003f46270 */
[----:B------:R-:W-:-:S05]  /*0fa0*/  IMAD.MOV R4, RZ, RZ, -R2 ;  /* 0x000000ffff047224 */ /* 0x000fca00078e0a02 */
[----:B------:R-:W-:Y:S01]  /*0fb0*/  @!P1 MOV R2, R4 ;  /* 0x0000000400029202 */ /* 0x000fe20000000f00 */
[----:B0-----:R-:W-:-:S10]  /*0fc0*/  DMUL R10, R12, UR4 ;  /* 0x000000040c0a7c28 */ /* 0x001fd40008000000 */
[----:B------:R-:W0:Y:S02]  /*0fd0*/  F2F.F32.F64 R10, R10 ;  /* 0x0000000a000a7310 */ /* 0x000e240000301000 */
[----:B0-----:R-:W-:-:S07]  /*0fe0*/  FSEL R4, -R10, R10, !P2 ;  /* 0x0000000a0a047208 */ /* 0x001fce0005000100 */
.L_x_9:
[----:B------:R-:W-:Y:S05]  /*0ff0*/  BSYNC.RECONVERGENT B0 ;  /* 0x0000000000007941 */ /* 0x000fea0003800200 */
.L_x_8:
[----:B------:R-:W-:Y:S02]  /*1000*/  IMAD.MOV.U32 R11, RZ, RZ, 0x37cbac00 ;  /* 0x37cbac00ff0b7424 */ /* 0x000fe400078e00ff */
[----:B------:R-:W-:Y:S01]  /*1010*/  FMUL R7, R4, R4 ;  /* 0x0000000404077220 */ /* 0x000fe20000400000 */
[----:B------:R-:W-:Y:S01]  /*1020*/  LOP3.LUT R10, R2, 0x1, RZ, 0xc0, !PT ;  /* 0x00000001020a7812 */ /* 0x000fe200078ec0ff */
[----:B------:R-:W-:Y:S01]  /*1030*/  IMAD.MOV.U32 R14, RZ, RZ, 0x3d2aaabb ;  /* 0x3d2aaabbff0e7424 */ /* 0x000fe200078e00ff */
[----:B------:R-:W-:Y:S01]  /*1040*/  MOV R15, 0x3effffff ;  /* 0x3effffff000f7802 */ /* 0x000fe20000000f00 */
[----:B------:R-:W-:Y:S01]  /*1050*/  FFMA R9, R7, R11, -0.0013887860113754868507 ;  /* 0xbab607ed07097423 */ /* 0x000fe2000000000b */
[----:B------:R-:W-:Y:S01]  /*1060*/  ISETP.NE.U32.AND P1, PT, R10, 0x1, PT ;  /* 0x000000010a00780c */ /* 0x000fe20003f25070 */
[----:B------:R-:W-:Y:S01]  /*1070*/  BSSY.RECONVERGENT B0, `(.L_x_11) ;  /* 0x000003f000007945 */ /* 0x000fe20003800200 */
[----:B------:R-:W-:Y:S02]  /*1080*/  LOP3.LUT P2, RZ, R2, 0x2, RZ, 0xc0, !PT ;  /* 0x0000000202ff7812 */ /* 0x000fe4000784c0ff */
        /* <DEDUP_REMOVED lines=12> */
[----:B------:R-:W-:Y:S01]  /*1150*/  @!P0 IMAD.MOV.U32 R18, RZ, RZ, RZ ;  /* 0x000000ffff128224 */ /* 0x000fe200078e00ff */
[----:B------:R-:W-:Y:S06]  /*1160*/  @!P0 BRA `(.L_x_12) ;  /* 0x0000000000bc8947 */ /* 0x000fec0003800000 */
[----:B------:R-:W0:Y:S01]  /*1170*/  LDC.64 R12, c[0x4][RZ] ;  /* 0x01000000ff0c7b82 */ /* 0x000e220000000a00 */
[----:B------:R-:W-:Y:S02]  /*1180*/  IMAD.SHL.U32 R4, R8, 0x100, RZ ;  /* 0x0000010008047824 */ /* 0x000fe400078e00ff */
[----:B------:R-:W-:Y:S02]  /*1190*/  HFMA2 R10, -RZ, RZ, 0, 0 ;  /* 0x00000000ff0a7431 */ /* 0x000fe400000001ff */
[----:B------:R-:W-:Y:S01]  /*11a0*/  IMAD.MOV.U32 R2, RZ, RZ, RZ ;  /* 0x000000ffff027224 */ /* 0x000fe200078e00ff */
[----:B------:R-:W-:Y:S01]  /*11b0*/  UMOV UR4, URZ ;  /* 0x000000ff00047c82 */ /* 0x000fe20008000000 */
[----:B------:R-:W-:-:S07]  /*11c0*/  LOP3.LUT R9, R4, 0x80000000, RZ, 0xfc, !PT ;  /* 0x8000000004097812 */ /* 0x000fce00078efcff */
.L_x_13:
[----:B0-----:R-:W-:-:S05]  /*11d0*/  IMAD.WIDE.U32 R20, R2, 0x4, R12 ;  /* 0x0000000402147825 */ /* 0x001fca00078e000c */
[----:B------:R-:W2:Y:S01]  /*11e0*/  LDG.E.CONSTANT R18, desc[UR6][R20.64] ;  /* 0x0000000614127981 */ /* 0x000ea2000c1e9900 */
[C---:B-1----:R-:W-:Y:S01]  /*11f0*/  IMAD R4, R2.reuse, 0x4, R1 ;  /* 0x0000000402047824 */ /* 0x042fe200078e0201 */
[----:B------:R-:W-:-:S04]  /*1200*/  IADD3 R2, PT, PT, R2, 0x1, RZ ;  /* 0x0000000102027810 */ /* 0x000fc80007ffe0ff */
[----:B------:R-:W-:Y:S01]  /*1210*/  ISETP.NE.AND P0, PT, R2, 0x6, PT ;  /* 0x000000060200780c */ /* 0x000fe20003f05270 */
[----:B--2---:R-:W-:-:S03]  /*1220*/  IMAD.WIDE.U32 R18, R18, R9, RZ ;  /* 0x0000000912127225 */ /* 0x004fc600078e00ff */
[----:B------:R-:W-:-:S04]  /*1230*/  IADD3 R7, P1, PT, R18, R10, RZ ;  /* 0x0000000a12077210 */ /* 0x000fc80007f3e0ff */
[----:B------:R-:W-:Y:S01]  /*1240*/  IADD3.X R10, PT, PT, R19, UR4, RZ, P1, !PT ;  /* 0x00000004130a7c10 */ /* 0x000fe20008ffe4ff */
[----:B------:R1:W-:Y:S04]  /*1250*/  STL [R4], R7 ;  /* 0x0000000704007387 */ /* 0x0003e80000100800 */
[----:B------:R-:W-:Y:S05]  /*1260*/  @P0 BRA `(.L_x_13) ;  /* 0xfffffffc00d80947 */ /* 0x000fea000383ffff */
        /* <DEDUP_REMOVED lines=8> */
[----:B-1----:R-:W2:Y:S04]  /*12f0*/  LDL R7, [R17+0x14] ;  /* 0x0000140011077983 */ /* 0x002ea80000100800 */
[----:B------:R-:W3:Y:S01]  /*1300*/  @P0 LDL R4, [R17+0x10] ;  /* 0x0000100011040983 */ /* 0x000ee20000100800 */
[----:B------:R-:W-:Y:S01]  /*1310*/  LOP3.LUT R9, R9, 0x1f, RZ, 0xc0, !PT ;  /* 0x0000001f09097812 */ /* 0x000fe200078ec0ff */
[----:B------:R-:W-:Y:S01]  /*1320*/  UMOV UR4, 0x54442d19 ;  /* 0x54442d1900047882 */ /* 0x000fe20000000000 */
[----:B------:R-:W-:Y:S01]  /*1330*/  UMOV UR5, 0x3bf921fb ;  /* 0x3bf921fb00057882 */ /* 0x000fe20000000000 */
[----:B------:R-:W-:-:S02]  /*1340*/  ISETP.GE.AND P1, PT, R8, RZ, PT ;  /* 0x000000ff0800720c */ /* 0x000fc40003f26270 */
[-C--:B--2---:R-:W-:Y:S02]  /*1350*/  @P0 SHF.L.W.U32.HI R2, R7, R9.reuse, R2 ;  /* 0x0000000907020219 */ /* 0x084fe40000010e02 */
[----:B---3--:R-:W-:-:S04]  /*1360*/  @P0 SHF.L.W.U32.HI R7, R4, R9, R7 ;  /* 0x0000000904070219 */ /* 0x008fc80000010e07 */
[C-C-:B------:R-:W-:Y:S01]  /*1370*/  SHF.L.W.U32.HI R9, R7.reuse, 0x2, R2.reuse ;  /* 0x0000000207097819 */ /* 0x140fe20000010e02 */
[----:B------:R-:W-:Y:S01]  /*1380*/  IMAD.SHL.U32 R7, R7, 0x4, RZ ;  /* 0x0000000407077824 */ /* 0x000fe200078e00ff */
[----:B------:R-:W-:Y:S02]  /*1390*/  SHF.R.U32.HI R2, RZ, 0x1e, R2 ;  /* 0x0000001eff027819 */ /* 0x000fe40000011602 */
[----:B------:R-:W-:Y:S02]  /*13a0*/  SHF.R.S32.HI R4, RZ, 0x1f, R9 ;  /* 0x0000001fff047819 */ /* 0x000fe40000011409 */
[----:B------:R-:W-:Y:S02]  /*13b0*/  LEA.HI R18, R9, R2, RZ, 0x1 ;  /* 0x0000000209127211 */ /* 0x000fe400078f08ff */
[C---:B------:R-:W-:Y:S02]  /*13c0*/  LOP3.LUT R12, R4.reuse, R7, RZ, 0x3c, !PT ;  /* 0x00000007040c7212 */ /* 0x040fe400078e3cff */
[----:B------:R-:W-:-:S02]  /*13d0*/  LOP3.LUT R13, R4, R9, RZ, 0x3c, !PT ;  /* 0x00000009040d7212 */ /* 0x000fc400078e3cff */
[----:B------:R-:W-:Y:S02]  /*13e0*/  LOP3.LUT R8, R9, R8, RZ, 0x3c, !PT ;  /* 0x0000000809087212 */ /* 0x000fe400078e3cff */
[----:B------:R-:W-:Y:S02]  /*13f0*/  IADD3 R2, PT, PT, -R18, RZ, RZ ;  /* 0x000000ff12027210 */ /* 0x000fe40007ffe1ff */
[----:B------:R-:W1:Y:S01]  /*1400*/  I2F.F64.S64 R12, R12 ;  /* 0x0000000c000c7312 */ /* 0x000e620000301c00 */
[----:B------:R-:W-:Y:S02]  /*1410*/  ISETP.GE.AND P0, PT, R8, RZ, PT ;  /* 0x000000ff0800720c */ /* 0x000fe40003f06270 */
[----:B------:R-:W-:Y:S01]  /*1420*/  @!P1 IMAD.MOV.U32 R18, RZ, RZ, R2 ;  /* 0x000000ffff129224 */ /* 0x000fe200078e0002 */
[----:B-1----:R-:W-:-:S10]  /*1430*/  DMUL R20, R12, UR4 ;  /* 0x000000040c147c28 */ /* 0x002fd40008000000 */
[----:B------:R-:W1:Y:S02]  /*1440*/  F2F.F32.F64 R20, R20 ;  /* 0x0000001400147310 */ /* 0x000e640000301000 */
[----:B01----:R-:W-:-:S07]  /*1450*/  FSEL R17, -R20, R20, !P0 ;  /* 0x0000001414117208 */ /* 0x003fce0004000100 */
.L_x_12:
[----:B------:R-:W-:Y:S05]  /*1460*/  BSYNC.RECONVERGENT B0 ;  /* 0x0000000000007941 */ /* 0x000fea0003800200 */
.L_x_11:
[----:B------:R-:W-:Y:S01]  /*1470*/  FMUL R4, R17, R17 ;  /* 0x0000001111047220 */ /* 0x000fe20000400000 */
[C---:B------:R-:W-:Y:S01]  /*1480*/  LOP3.LUT R2, R18.reuse, 0x1, RZ, 0xc0, !PT ;  /* 0x0000000112027812 */ /* 0x040fe200078ec0ff */
[----:B------:R-:W-:Y:S01]  /*1490*/  VIADD R18, R18, 0x1 ;  /* 0x0000000112127836 */ /* 0x000fe20000000000 */
[----:B------:R-:W-:Y:S01]  /*14a0*/  BSSY.RECONVERGENT B0, `(.L_x_14) ;  /* 0x0000019000007945 */ /* 0x000fe20003800200 */
[----:B------:R-:W-:Y:S01]  /*14b0*/  FFMA R11, R4, R11, -0.0013887860113754868507 ;  /* 0xbab607ed040b7423 */ /* 0x000fe2000000000b */
[----:B------:R-:W-:Y:S02]  /*14c0*/  ISETP.NE.U32.AND P0, PT, R2, 0x1, PT ;  /* 0x000000010200780c */ /* 0x000fe40003f05070 */
[----:B------:R-:W-:Y:S02]  /*14d0*/  LOP3.LUT P1, RZ, R18, 0x2, RZ, 0xc0, !PT ;  /* 0x0000000212ff7812 */ /* 0x000fe4000782c0ff */
[----:B------:R-:W-:Y:S02]  /*14e0*/  FSEL R7, R14, 0.0083327032625675201416, P0 ;  /* 0x3c0885e40e077808 */ /* 0x000fe40000000000 */
[----:B------:R-:W-:-:S02]  /*14f0*/  FSEL R11, R11, -0.00019574658654164522886, P0 ;  /* 0xb94d41530b0b7808 */ /* 0x000fc40000000000 */
[----:B------:R-:W-:Y:S02]  /*1500*/  FSEL R2, R17, 1, !P0 ;  /* 0x3f80000011027808 */ /* 0x000fe40004000000 */
[----:B------:R-:W-:Y:S01]  /*1510*/  FSEL R8, -R15, -0.16666662693023681641, P0 ;  /* 0xbe2aaaa80f087808 */ /* 0x000fe20000000100 */
[C---:B------:R-:W-:Y:S02]  /*1520*/  FFMA R11, R4.reuse, R11, R7 ;  /* 0x0000000b040b7223 */ /* 0x040fe40000000007 */
[C---:B------:R-:W-:Y:S02]  /*1530*/  FFMA R7, R4.reuse, R2, RZ ;  /* 0x0000000204077223 */ /* 0x040fe400000000ff */
[----:B------:R-:W-:-:S04]  /*1540*/  FFMA R8, R4, R11, R8 ;  /* 0x0000000b04087223 */ /* 0x000fc80000000008 */
[----:B------:R-:W-:Y:S01]  /*1550*/  FFMA R17, R7, R8, R2 ;  /* 0x0000000807117223 */ /* 0x000fe20000000002 */
[----:B------:R-:W-:-:S03]  /*1560*/  FMUL R2, R16, 0.99664717912673950195 ;  /* 0x3f7f244510027820 */ /* 0x000fc60000400000 */
        /* <DEDUP_REMOVED lines=11> */
[----:B------:R-:W-:-:S07]  /*1620*/  MOV R9, R2 ;  /* 0x0000000200097202 */ /* 0x000fce0000000f00 */
.L_x_15:
[----:B------:R-:W-:Y:S05]  /*1630*/  BSYNC.RECONVERGENT B0 ;  /* 0x0000000000007941 */ /* 0x000fea0003800200 */
.L_x_14:
[----:B------:R-:W-:Y:S01]  /*1640*/  FFMA R7, R0, R0, 1 ;  /* 0x3f80000000077423 */ /* 0x000fe20000000000 */
[----:B------:R-:W-:Y:S03]  /*1650*/  BSSY.RECONVERGENT B0, `(.L_x_16) ;  /* 0x000000d000007945 */ /* 0x000fe60003800200 */
[----:B------:R-:W-:Y:S01]  /*1660*/  VIADD R2, R7, 0xf3000000 ;  /* 0xf300000007027836 */ /* 0x000fe20000000000 */
[----:B------:R0:W1:Y:S04]  /*1670*/  MUFU.RSQ R4, R7 ;  /* 0x0000000700047308 */ /* 0x0000680000001400 */
[----:B------:R-:W-:-:S13]  /*1680*/  ISETP.GT.U32.AND P0, PT, R2, 0x727fffff, PT ;  /* 0x727fffff0200780c */ /* 0x000fda0003f04070 */
[----:B01----:R-:W-:Y:S05]  /*1690*/  @!P0 BRA `(.L_x_17) ;  /* 0x0000000000108947 */ /* 0x003fea0003800000 */
[----:B------:R-:W-:Y:S01]  /*16a0*/  IMAD.MOV.U32 R2, RZ, RZ, R7 ;  /* 0x000000ffff027224 */ /* 0x000fe200078e0007 */
[----:B------:R-:W-:-:S07]  /*16b0*/  MOV R22, 0x16d0 ;  /* 0x000016d000167802 */ /* 0x000fce0000000f00 */
[----:B------:R-:W-:Y:S05]  /*16c0*/  CALL.REL.NOINC `($__internal_1_$__cuda_sm20_sqrt_rn_f32_slowpath) ;  /* 0x0000001c00587944 */ /* 0x000fea0003c00000 */
[----:B------:R-:W-:Y:S05]  /*16d0*/  BRA `(.L_x_18) ;  /* 0x0000000000107947 */ /* 0x000fea0003800000 */
.L_x_17:
[----:B------:R-:W-:Y:S01]  /*16e0*/  FMUL.FTZ R2, R7, R4 ;  /* 0x0000000407027220 */ /* 0x000fe20000410000 */
[----:B------:R-:W-:-:S03]  /*16f0*/  FMUL.FTZ R4, R4, 0.5 ;  /* 0x3f00000004047820 */ /* 0x000fc60000410000 */
[----:B------:R-:W-:-:S04]  /*1700*/  FFMA R7, -R2, R2, R7 ;  /* 0x0000000202077223 */ /* 0x000fc80000000107 */
[----:B------:R-:W-:-:S07]  /*1710*/  FFMA R2, R7, R4, R2 ;  /* 0x0000000407027223 */ /* 0x000fce0000000002 */
.L_x_18:
[----:B------:R-:W-:Y:S05]  /*1720*/  BSYNC.RECONVERGENT B0 ;  /* 0x0000000000007941 */ /* 0x000fea0003800200 */
.L_x_16:
[----:B------:R-:W-:Y:S01]  /*1730*/  IADD3 R4, PT, PT, R2, 0x1800000, RZ ;  /* 0x0180000002047810 */ /* 0x000fe20007ffe0ff */
[----:B------:R-:W-:Y:S03]  /*1740*/  BSSY.RECONVERGENT B0, `(.L_x_19) ;  /* 0x000000c000007945 */ /* 0x000fe60003800200 */
[----:B------:R-:W-:-:S04]  /*1750*/  LOP3.LUT R4, R4, 0x7f800000, RZ, 0xc0, !PT ;  /* 0x7f80000004047812 */ /* 0x000fc800078ec0ff */
[----:B------:R-:W-:-:S13]  /*1760*/  ISETP.GT.U32.AND P0, PT, R4, 0x1ffffff, PT ;  /* 0x01ffffff0400780c */ /* 0x000fda0003f04070 */
[----:B------:R-:W-:Y:S05]  /*1770*/  @P0 BRA `(.L_x_20) ;  /* 0x0000000000100947 */ /* 0x000fea0003800000 */
[----:B------:R-:W-:-:S07]  /*1780*/  MOV R12, 0x17a0 ;  /* 0x000017a0000c7802 */ /* 0x000fce0000000f00 */
[----:B------:R-:W-:Y:S05]  /*1790*/  CALL.REL.NOINC `($__internal_0_$__cuda_sm20_rcp_rn_f32_slowpath) ;  /* 0x0000001800547944 */ /* 0x000fea0003c00000 */
[----:B------:R-:W-:Y:S01]  /*17a0*/  IMAD.MOV.U32 R8, RZ, RZ, R7 ;  /* 0x000000ffff087224 */ /* 0x000fe200078e0007 */
[----:B------:R-:W-:Y:S06]  /*17b0*/  BRA `(.L_x_21) ;  /* 0x0000000000107947 */ /* 0x000fec0003800000 */
.L_x_20:
[----:B------:R-:W0:Y:S02]  /*17c0*/  MUFU.RCP R7, R2 ;  /* 0x0000000200077308 */ /* 0x000e240000001000 */
[----:B0-----:R-:W-:-:S04]  /*17d0*/  FFMA R4, R7, R2, -1 ;  /* 0xbf80000007047423 */ /* 0x001fc80000000002 */
[----:B------:R-:W-:-:S04]  /*17e0*/  FADD.FTZ R4, -R4, -RZ ;  /* 0x800000ff04047221 */ /* 0x000fc80000010100 */
[----:B------:R-:W-:-:S07]  /*17f0*/  FFMA R8, R7, R4, R7 ;  /* 0x0000000407087223 */ /* 0x000fce0000000007 */
.L_x_21:
[----:B------:R-:W-:Y:S05]  /*1800*/  BSYNC.RECONVERGENT B0 ;  /* 0x0000000000007941 */ /* 0x000fea0003800200 */
.L_x_19:
[----:B------:R-:W-:Y:S01]  /*1810*/  FFMA R7, R9, R9, 1 ;  /* 0x3f80000009077423 */ /* 0x000fe20000000009 */
[----:B------:R-:W-:Y:S01]  /*1820*/  BSSY.RECONVERGENT B0, `(.L_x_22) ;  /* 0x000000e000007945 */ /* 0x000fe20003800200 */
[----:B------:R-:W-:Y:S02]  /*1830*/  FMUL R10, R8, R0 ;  /* 0x00000000080a7220 */ /* 0x000fe40000400000 */
[----:B------:R-:W-:Y:S01]  /*1840*/  VIADD R2, R7, 0xf3000000 ;  /* 0xf300000007027836 */ /* 0x000fe20000000000 */
[----:B------:R0:W1:Y:S04]  /*1850*/  MUFU.RSQ R4, R7 ;  /* 0x0000000700047308 */ /* 0x0000680000001400 */
[----:B------:R-:W-:-:S13]  /*1860*/  ISETP.GT.U32.AND P0, PT, R2, 0x727fffff, PT ;  /* 0x727fffff0200780c */ /* 0x000fda0003f04070 */
[----:B01----:R-:W-:Y:S05]  /*1870*/  @!P0 BRA `(.L_x_23) ;  /* 0x0000000000108947 */ /* 0x003fea0003800000 */
[----:B------:R-:W-:Y:S02]  /*1880*/  MOV R2, R7 ;  /* 0x0000000700027202 */ /* 0x000fe40000000f00 */
[----:B------:R-:W-:-:S07]  /*1890*/  MOV R22, 0x18b0 ;  /* 0x000018b000167802 */ /* 0x000fce0000000f00 */
[----:B------:R-:W-:Y:S05]  /*18a0*/  CALL.REL.NOINC `($__internal_1_$__cuda_sm20_sqrt_rn_f32_slowpath) ;  /* 0x0000001800e07944 */ /* 0x000fea0003c00000 */
[----:B------:R-:W-:Y:S05]  /*18b0*/  BRA `(.L_x_24) ;  /* 0x0000000000107947 */ /* 0x000fea0003800000 */
.L_x_23:
[----:B------:R-:W-:Y:S01]  /*18c0*/  FMUL.FTZ R2, R7, R4 ;  /* 0x0000000407027220 */ /* 0x000fe20000410000 */
[----:B------:R-:W-:-:S03]  /*18d0*/  FMUL.FTZ R4, R4, 0.5 ;  /* 0x3f00000004047820 */ /* 0x000fc60000410000 */
[----:B------:R-:W-:-:S04]  /*18e0*/  FFMA R7, -R2, R2, R7 ;  /* 0x0000000202077223 */ /* 0x000fc80000000107 */
[----:B------:R-:W-:-:S07]  /*18f0*/  FFMA R2, R7, R4, R2 ;  /* 0x0000000407027223 */ /* 0x000fce0000000002 */
.L_x_24:
[----:B------:R-:W-:Y:S05]  /*1900*/  BSYNC.RECONVERGENT B0 ;  /* 0x0000000000007941 */ /* 0x000fea0003800200 */
.L_x_22:
[----:B------:R-:W-:Y:S01]  /*1910*/  VIADD R4, R2, 0x1800000 ;  /* 0x0180000002047836 */ /* 0x000fe20000000000 */
[----:B------:R-:W-:Y:S04]  /*1920*/  BSSY.RECONVERGENT B0, `(.L_x_25) ;  /* 0x000000b000007945 */ /* 0x000fe80003800200 */
[----:B------:R-:W-:-:S04]  /*1930*/  LOP3.LUT R4, R4, 0x7f800000, RZ, 0xc0, !PT ;  /* 0x7f80000004047812 */ /* 0x000fc800078ec0ff */
[----:B------:R-:W-:-:S13]  /*1940*/  ISETP.GT.U32.AND P0, PT, R4, 0x1ffffff, PT ;  /* 0x01ffffff0400780c */ /* 0x000fda0003f04070 */
[----:B------:R-:W-:Y:S05]  /*1950*/  @P0 BRA `(.L_x_26) ;  /* 0x00000000000c0947 */ /* 0x000fea0003800000 */
[----:B------:R-:W-:-:S07]  /*1960*/  MOV R12, 0x1980 ;  /* 0x00001980000c7802 */ /* 0x000fce0000000f00 */
[----:B------:R-:W-:Y:S05]  /*1970*/  CALL.REL.NOINC `($__internal_0_$__cuda_sm20_rcp_rn_f32_slowpath) ;  /* 0x0000001400dc7944 */ /* 0x000fea0003c00000 */
[----:B------:R-:W-:Y:S05]  /*1980*/  BRA `(.L_x_27) ;  /* 0x0000000000107947 */ /* 0x000fea0003800000 */
.L_x_26:
[----:B------:R-:W0:Y:S02]  /*1990*/  MUFU.RCP R7, R2 ;  /* 0x0000000200077308 */ /* 0x000e240000001000 */
[----:B0-----:R-:W-:-:S04]  /*19a0*/  FFMA R4, R7, R2, -1 ;  /* 0xbf80000007047423 */ /* 0x001fc80000000002 */
[----:B------:R-:W-:-:S04]  /*19b0*/  FADD.FTZ R4, -R4, -RZ ;  /* 0x800000ff04047221 */ /* 0x000fc80000010100 */
[----:B------:R-:W-:-:S07]  /*19c0*/  FFMA R7, R7, R4, R7 ;  /* 0x0000000407077223 */ /* 0x000fce0000000007 */
.L_x_27:
[----:B------:R-:W-:Y:S05]  /*19d0*/  BSYNC.RECONVERGENT B0 ;  /* 0x0000000000007941 */ /* 0x000fea0003800200 */
.L_x_25:
[----:B------:R-:W-:Y:S01]  /*19e0*/  FMUL R8, R7, R8 ;  /* 0x0000000807087220 */ /* 0x000fe20000400000 */
[----:B------:R-:W-:Y:S01]  /*19f0*/  BSSY.RECONVERGENT B0, `(.L_x_28) ;  /* 0x0000119000007945 */ /* 0x000fe20003800200 */
[----:B------:R-:W-:Y:S01]  /*1a00*/  FMUL R10, R10, R7 ;  /* 0x000000070a0a7220 */ /* 0x000fe20000400000 */
[----:B------:R-:W-:Y:S01]  /*1a10*/  FFMA R12, R5, -0.017453292384743690491, R6 ;  /* 0xbc8efa35050c7823 */ /* 0x000fe20000000006 */
[----:B------:R-:W-:-:S04]  /*1a20*/  FMUL R9, R8, R9 ;  /* 0x0000000908097220 */ /* 0x000fc80000400000 */
[----:B------:R-:W-:-:S04]  /*1a30*/  FMUL R11, R9, R0 ;  /* 0x00000000090b7220 */ /* 0x000fc80000400000 */
[----:B------:R-:W-:-:S07]  /*1a40*/  FADD R0, R11, R11 ;  /* 0x0000000b0b007221 */ /* 0x000fce0000000000 */
.L_x_46:
[C---:B------:R-:W-:Y:S01]  /*1a50*/  FMUL R2, R12.reuse, 0.63661974668502807617 ;  /* 0x3f22f9830c027820 */ /* 0x040fe20000400000 */
[----:B------:R-:W-:Y:S01]  /*1a60*/  FSETP.GE.AND P0, PT, |R12|, 105615, PT ;  /* 0x47ce47800c00780b */ /* 0x000fe20003f06200 */
[----:B------:R-:W-:Y:S04]  /*1a70*/  BSSY.RECONVERGENT B1, `(.L_x_29) ;  /* 0x0000040000017945 */ /* 0x000fe80003800200 */
        /* <DEDUP_REMOVED lines=19> */
.L_x_31:
        /* <DEDUP_REMOVED lines=44> */
.L_x_30:
[----:B------:R-:W-:Y:S05]  /*1e70*/  BSYNC.RECONVERGENT B1 ;  /* 0x0000000000017941 */ /* 0x000fea0003800200 */
.L_x_29:
        /* <DEDUP_REMOVED lines=13> */
[C---:B------:R-:W-:Y:S01]  /*1f50*/  FFMA R18, R17.reuse, R18, R24 ;  /* 0x0000001211127223 */ /* 0x040fe20000000018 */
[----:B------:R-:W-:Y:S01]  /*1f60*/  FSETP.GE.AND P0, PT, |R12|, 105615, PT ;  /* 0x47ce47800c00780b */ /* 0x000fe20003f06200 */
[C---:B------:R-:W-:Y:S02]  /*1f70*/  FFMA R19, R17.reuse, R14, RZ ;  /* 0x0000000e11137223 */ /* 0x040fe400000000ff */
[----:B------:R-:W-:-:S04]  /*1f80*/  FFMA R18, R17, R18, R21 ;  /* 0x0000001211127223 */ /* 0x000fc80000000015 */
[----:B------:R-:W-:-:S04]  /*1f90*/  FFMA R14, R19, R18, R14 ;  /* 0x00000012130e7223 */ /* 0x000fc8000000000e */
[----:B------:R-:W-:Y:S02]  /*1fa0*/  @P1 FADD R14, RZ, -R14 ;  /* 0x8000000eff0e1221 */ /* 0x000fe40000000000 */
[----:B------:R-:W-:Y:S05]  /*1fb0*/  @!P0 BRA `(.L_x_33) ;  /* 0x0000000000cc8947 */ /* 0x000fea0003800000 */
[----:B------:R-:W-:-:S13]  /*1fc0*/  FSETP.NEU.AND P0, PT, |R12|, +INF , PT ;  /* 0x7f8000000c00780b */ /* 0x000fda0003f0d200 */
[----:B------:R-:W-:Y:S01]  /*1fd0*/  @!P0 FMUL R16, RZ, R12 ;  /* 0x0000000cff108220 */ /* 0x000fe20000400000 */
[----:B------:R-:W-:Y:S01]  /*1fe0*/  @!P0 MOV R20, RZ ;  /* 0x000000ff00148202 */ /* 0x000fe20000000f00 */
[----:B------:R-:W-:Y:S06]  /*1ff0*/  @!P0 BRA `(.L_x_33) ;  /* 0x0000000000bc8947 */ /* 0x000fec0003800000 */
[----:B------:R-:W0:Y:S01]  /*2000*/  LDC.64 R16, c[0x4][RZ] ;  /* 0x01000000ff107b82 */ /* 0x000e220000000a00 */
[----:B------:R-:W-:Y:S02]  /*2010*/  IMAD.SHL.U32 R18, R12, 0x100, RZ ;  /* 0x000001000c127824 */ /* 0x000fe400078e00ff */
[----:B------:R-:W-:Y:S02]  /*2020*/  HFMA2 R4, -RZ, RZ, 0, 0 ;  /* 0x00000000ff047431 */ /* 0x000fe400000001ff */
[----:B------:R-:W-:Y:S01]  /*2030*/  IMAD.MOV.U32 R2, RZ, RZ, RZ ;  /* 0x000000ffff027224 */ /* 0x000fe200078e00ff */
[----:B------:R-:W-:Y:S01]  /*2040*/  UMOV UR4, URZ ;  /* 0x000000ff00047c82 */ /* 0x000fe20008000000 */
[----:B------:R-:W-:-:S07]  /*2050*/  LOP3.LUT R25, R18, 0x80000000, RZ, 0xfc, !PT ;  /* 0x8000000012197812 */ /* 0x000fce00078efcff */
.L_x_34:
[----:B0-----:R-:W-:-:S06]  /*2060*/  IMAD.WIDE.U32 R18, R4, 0x4, R16 ;  /* 0x0000000404127825 */ /* 0x001fcc00078e0010 */
[----:B------:R-:W2:Y:S01]  /*2070*/  LDG.E.CONSTANT R18, desc[UR6][R18.64] ;  /* 0x0000000612127981 */ /* 0x000ea2000c1e9900 */
[C---:B-1----:R-:W-:Y:S02]  /*2080*/  IMAD R23, R4.reuse, 0x4, R1 ;  /* 0x0000000404177824 */ /* 0x042fe400078e0201 */
[----:B------:R-:W-:-:S05]  /*2090*/  VIADD R4, R4, 0x1 ;  /* 0x0000000104047836 */ /* 0x000fca0000000000 */
        /* <DEDUP_REMOVED lines=26> */
[----:B0-----:R-:W-:Y:S02]  /*2240*/  LOP3.LUT R2, R21, R12, RZ, 0x3c, !PT ;  /* 0x0000000c15027212 */ /* 0x001fe400078e3cff */
[C---:B------:R-:W-:Y:S02]  /*2250*/  LOP3.LUT R16, R18.reuse, R17, RZ, 0x3c, !PT ;  /* 0x0000001112107212 */ /* 0x040fe400078e3cff */
[----:B------:R-:W-:-:S02]  /*2260*/  LOP3.LUT R17, R18, R21, RZ, 0x3c, !PT ;  /* 0x0000001512117212 */ /* 0x000fc400078e3cff */
[----:B-1----:R-:W-:Y:S02]  /*2270*/  LEA.HI R20, R21, R4, RZ, 0x1 ;  /* 0x0000000415147211 */ /* 0x002fe400078f08ff */
[----:B------:R-:W-:Y:S02]  /*2280*/  ISETP.GE.AND P0, PT, R2, RZ, PT ;  /* 0x000000ff0200720c */ /* 0x000fe40003f06270 */
[----:B------:R-:W0:Y:S01]  /*2290*/  I2F.F64.S64 R16, R16 ;  /* 0x0000001000107312 */ /* 0x000e220000301c00 */
[----:B------:R-:W-:-:S05]  /*22a0*/  IMAD.MOV R2, RZ, RZ, -R20 ;  /* 0x000000ffff027224 */ /* 0x000fca00078e0a14 */
[----:B------:R-:W-:Y:S01]  /*22b0*/  @!P1 MOV R20, R2 ;  /* 0x0000000200149202 */ /* 0x000fe20000000f00 */
[----:B0-----:R-:W-:-:S10]  /*22c0*/  DMUL R18, R16, UR4 ;  /* 0x0000000410127c28 */ /* 0x001fd40008000000 */
[----:B------:R-:W0:Y:S02]  /*22d0*/  F2F.F32.F64 R18, R18 ;  /* 0x0000001200127310 */ /* 0x000e240000301000 */
[----:B0-----:R-:W-:-:S07]  /*22e0*/  FSEL R16, -R18, R18, !P0 ;  /* 0x0000001212107208 */ /* 0x001fce0004000100 */
.L_x_33:
[----:B------:R-:W-:Y:S05]  /*22f0*/  BSYNC.RECONVERGENT B1 ;  /* 0x0000000000017941 */ /* 0x000fea0003800200 */
.L_x_32:
        /* <DEDUP_REMOVED lines=13> */
[----:B------:R-:W-:Y:S01]  /*23d0*/  FFMA R15, R2, R15, R22 ;  /* 0x0000000f020f7223 */ /* 0x000fe20000000016 */
[----:B------:R-:W-:-:S03]  /*23e0*/  FMUL R2, R14, R7 ;  /* 0x000000070e027220 */ /* 0x000fc60000400000 */
[----:B------:R-:W-:-:S04]  /*23f0*/  FFMA R16, R13, R15, R16 ;  /* 0x0000000f0d107223 */ /* 0x000fc80000000010 */
[----:B------:R-:W-:-:S04]  /*2400*/  @P1 FADD R16, RZ, -R16 ;  /* 0x80000010ff101221 */ /* 0x000fc80000000000 */
[----:B------:R-:W-:-:S04]  /*2410*/  FFMA R4, -R10, R16, R9 ;  /* 0x000000100a047223 */ /* 0x000fc80000000109 */
[----:B------:R-:W-:-:S04]  /*2420*/  FMUL R13, R4, R4 ;  /* 0x00000004040d7220 */ /* 0x000fc80000400000 */
[----:B------:R-:W-:-:S04]  /*2430*/  FFMA R2, R2, R2, R13 ;  /* 0x0000000202027223 */ /* 0x000fc8000000000d */
[----:B------:R-:W-:Y:S01]  /*2440*/  VIADD R4, R2, 0xf3000000 ;  /* 0xf300000002047836 */ /* 0x000fe20000000000 */
[----:B------:R0:W1:Y:S04]  /*2450*/  MUFU.RSQ R15, R2 ;  /* 0x00000002000f7308 */ /* 0x0000680000001400 */
[----:B------:R-:W-:-:S13]  /*2460*/  ISETP.GT.U32.AND P0, PT, R4, 0x727fffff, PT ;  /* 0x727fffff0400780c */ /* 0x000fda0003f04070 */
[----:B01----:R-:W-:Y:S05]  /*2470*/  @!P0 BRA `(.L_x_36) ;  /* 0x0000000000108947 */ /* 0x003fea0003800000 */
[----:B------:R-:W-:-:S07]  /*2480*/  MOV R22, 0x24a0 ;  /* 0x000024a000167802 */ /* 0x000fce0000000f00 */
[----:B------:R-:W-:Y:S05]  /*2490*/  CALL.REL.NOINC `($__internal_1_$__cuda_sm20_sqrt_rn_f32_slowpath) ;  /* 0x0000000c00e47944 */ /* 0x000fea0003c00000 */
[----:B------:R-:W-:Y:S01]  /*24a0*/  MOV R13, R2 ;  /* 0x00000002000d7202 */ /* 0x000fe20000000f00 */
[----:B------:R-:W-:Y:S06]  /*24b0*/  BRA `(.L_x_37) ;  /* 0x0000000000107947 */ /* 0x000fec0003800000 */
.L_x_36:
[----:B------:R-:W-:Y:S01]  /*24c0*/  FMUL.FTZ R13, R2, R15 ;  /* 0x0000000f020d7220 */ /* 0x000fe20000410000 */
[----:B------:R-:W-:-:S03]  /*24d0*/  FMUL.FTZ R4, R15, 0.5 ;  /* 0x3f0000000f047820 */ /* 0x000fc60000410000 */
[----:B------:R-:W-:-:S04]  /*24e0*/  FFMA R2, -R13, R13, R2 ;  /* 0x0000000d0d027223 */ /* 0x000fc80000000102 */
[----:B------:R-:W-:-:S07]  /*24f0*/  FFMA R13, R2, R4, R13 ;  /* 0x00000004020d7223 */ /* 0x000fce000000000d */
.L_x_37:
[----:B------:R-:W-:Y:S05]  /*2500*/  BSYNC.RECONVERGENT B1 ;  /* 0x0000000000017941 */ /* 0x000fea0003800200 */
.L_x_35:
[----:B------:R-:W-:Y:S01]  /*2510*/  FFMA R22, R8, R16, R11 ;  /* 0x0000001008167223 */ /* 0x000fe2000000000b */
[----:B------:R-:W-:Y:S04]  /*2520*/  BSSY.RECONVERGENT B1, `(.L_x_38) ;  /* 0x0000010000017945 */ /* 0x000fe80003800200 */
[----:B------:R-:W-:-:S04]  /*2530*/  FSETP.GT.AND P2, PT, |R13|, |R22|, PT ;  /* 0x400000160d00720b */ /* 0x000fc80003f44200 */
[----:B------:R-:W-:Y:S02]  /*2540*/  FSEL R15, |R13|, |R22|, P2 ;  /* 0x400000160d0f7208 */ /* 0x000fe40001000200 */
[----:B------:R-:W-:Y:S02]  /*2550*/  FSEL R2, |R22|, |R13|, P2 ;  /* 0x4000000d16027208 */ /* 0x000fe40001000200 */
        /* <DEDUP_REMOVED lines=8> */
[----:B------:R-:W-:Y:S01]  /*25e0*/  IMAD.MOV.U32 R17, RZ, RZ, R15 ;  /* 0x000000ffff117224 */ /* 0x000fe200078e000f */
[----:B------:R-:W-:-:S07]  /*25f0*/  MOV R4, 0x2610 ;  /* 0x0000261000047802 */ /* 0x000fce0000000f00 */
[----:B------:R-:W-:Y:S05]  /*2600*/  CALL.REL.NOINC `($__internal_2_$__cuda_sm3x_div_rn_noftz_f32_slowpath) ;  /* 0x0000000c00e07944 */ /* 0x000fea0003c00000 */
[----:B------:R-:W-:-:S07]  /*2610*/  IMAD.MOV.U32 R4, RZ, RZ, R2 ;  /* 0x000000ffff047224 */ /* 0x000fce00078e0002 */
.L_x_39:
[----:B------:R-:W-:Y:S05]  /*2620*/  BSYNC.RECONVERGENT B1 ;  /* 0x0000000000017941 */ /* 0x000fea0003800200 */
.L_x_38:
[----:B------:R-:W-:Y:S02]  /*2630*/  HFMA2 R17, -RZ, RZ, 0.89990234375, 10328 ;  /* 0x3b33710bff117431 */ /* 0x000fe400000001ff */
[----:B------:R-:W-:Y:S01]  /*2640*/  FMUL R2, R4, R4 ;  /* 0x0000000404027220 */ /* 0x000fe20000400000 */
[----:B------:R-:W-:Y:S01]  /*2650*/  IMAD.MOV.U32 R16, RZ, RZ, 0x3f6ee581 ;  /* 0x3f6ee581ff107424 */ /* 0x000fe200078e00ff */
[C---:B------:R-:W-:Y:S01]  /*2660*/  ISETP.GE.AND P0, PT, R22.reuse, RZ, PT ;  /* 0x000000ff1600720c */ /* 0x040fe20003f06270 */
[----:B------:R-:W0:Y:S01]  /*2670*/  MUFU.RCP R18, R13 ;  /* 0x0000000d00127308 */ /* 0x000e220000001000 */
[----:B------:R-:W-:Y:S01]  /*2680*/  FSETP.NEU.AND P1, PT, |R22|, |R13|, PT ;  /* 0x4000000d1600720b */ /* 0x000fe20003f2d200 */
[----:B------:R-:W-:Y:S01]  /*2690*/  BSSY.RECONVERGENT B1, `(.L_x_40) ;  /* 0x0000023000017945 */ /* 0x000fe20003800200 */
[----:B------:R-:W-:-:S04]  /*26a0*/  FFMA R17, R2, R17, -0.015681877732276916504 ;  /* 0xbc80774802117423 */ /* 0x000fc80000000011 */
[----:B------:R-:W-:-:S04]  /*26b0*/  FFMA R17, R2, R17, 0.042200751602649688721 ;  /* 0x3d2cdab202117423 */ /* 0x000fc80000000011 */
[----:B------:R-:W-:-:S04]  /*26c0*/  FFMA R17, R2, R17, -0.074792981147766113281 ;  /* 0xbd992d1002117423 */ /* 0x000fc80000000011 */
[----:B------:R-:W-:-:S04]  /*26d0*/  FFMA R17, R2, R17, 0.10640415549278259277 ;  /* 0x3dd9ea6c02117423 */ /* 0x000fc80000000011 */
[----:B------:R-:W-:-:S04]  /*26e0*/  FFMA R17, R2, R17, -0.14207722246646881104 ;  /* 0xbe117cb102117423 */ /* 0x000fc80000000011 */
[----:B------:R-:W-:-:S04]  /*26f0*/  FFMA R17, R2, R17, 0.19993925094604492188 ;  /* 0x3e4cbce002117423 */ /* 0x000fc80000000011 */
[----:B------:R-:W-:-:S04]  /*2700*/  FFMA R17, R2, R17, -0.33333197236061096191 ;  /* 0xbeaaaa7d02117423 */ /* 0x000fc80000000011 */
[----:B------:R-:W-:-:S04]  /*2710*/  FMUL R17, R2, R17 ;  /* 0x0000001102117220 */ /* 0x000fc80000400000 */
[----:B------:R-:W-:Y:S01]  /*2720*/  FFMA R17, R17, R4, R4 ;  /* 0x0000000411117223 */ /* 0x000fe20000000004 */
[----:B------:R-:W-:-:S03]  /*2730*/  FSEL R4, R16, 1.8663789033889770508, P2 ;  /* 0x3feee58110047808 */ /* 0x000fc60001000000 */
[----:B------:R-:W-:-:S05]  /*2740*/  FFMA R2, R16, 1.6832555532455444336, -R17 ;  /* 0x3fd774eb10027823 */ /* 0x000fca0000000811 */
[-C--:B------:R-:W-:Y:S01]  /*2750*/  FSEL R16, R2, R17.reuse, P2 ;  /* 0x0000001102107208 */ /* 0x080fe20001000000 */
[----:B------:R-:W-:Y:S01]  /*2760*/  FMUL R2, R8, R14 ;  /* 0x0000000e08027220 */ /* 0x000fe20000400000 */
[----:B------:R-:W-:Y:S02]  /*2770*/  FSEL R17, R17, -R17, P2 ;  /* 0x8000001111117208 */ /* 0x000fe40001000000 */
[----:B------:R-:W-:Y:S01]  /*2780*/  FSETP.NEU.AND P2, PT, R15, RZ, PT ;  /* 0x000000ff0f00720b */ /* 0x000fe20003f4d000 */
[----:B0-----:R-:W-:Y:S02]  /*2790*/  FFMA R15, R18, -R13, 1 ;  /* 0x3f800000120f7423 */ /* 0x001fe4000000080d */
[----:B------:R-:W-:Y:S01]  /*27a0*/  @!P0 FFMA R16, R4, 1.6832555532455444336, R17 ;  /* 0x3fd774eb04108823 */ /* 0x000fe20000000011 */
[----:B------:R-:W-:Y:S02]  /*27b0*/  IMAD.MOV.U32 R4, RZ, RZ, 0x4016cbe4 ;  /* 0x4016cbe4ff047424 */ /* 0x000fe400078e00ff */
[----:B------:R-:W-:Y:S01]  /*27c0*/  FFMA R17, R18, R15, R18 ;  /* 0x0000000f12117223 */ /* 0x000fe20000000012 */
[----:B------:R-:W-:-:S02]  /*27d0*/  FADD R15, |R22|, |R13| ;  /* 0x4000000d160f7221 */ /* 0x000fc40000000200 */
[----:B------:R-:W-:Y:S01]  /*27e0*/  @!P1 FSEL R16, R4, 0.78539818525314331055, !P0 ;  /* 0x3f490fdb04109808 */ /* 0x000fe20004000000 */
[----:B------:R-:W0:Y:S01]  /*27f0*/  FCHK P1, R2, R13 ;  /* 0x0000000d02007302 */ /* 0x000e220000020000 */
[----:B------:R-:W-:Y:S02]  /*2800*/  FFMA R14, R2, R17, RZ ;  /* 0x00000011020e7223 */ /* 0x000fe400000000ff */
[----:B------:R-:W-:Y:S02]  /*2810*/  @!P2 FSEL R16, RZ, 3.1415927410125732422, P0 ;  /* 0x40490fdbff10a808 */ /* 0x000fe40000000000 */
[----:B------:R-:W-:Y:S01]  /*2820*/  FSETP.NAN.AND P0, PT, R15, R15, PT ;  /* 0x0000000f0f00720b */ /* 0x000fe20003f08000 */
[----:B------:R-:W-:Y:S01]  /*2830*/  FFMA R4, R14, -R13, R2 ;  /* 0x8000000d0e047223 */ /* 0x000fe20000000002 */
[----:B------:R-:W-:-:S03]  /*2840*/  LOP3.LUT R16, R16, 0x80000000, R13, 0xb8, !PT ;  /* 0x8000000010107812 */ /* 0x000fc600078eb80d */
[----:B------:R-:W-:Y:S01]  /*2850*/  FFMA R14, R17, R4, R14 ;  /* 0x00000004110e7223 */ /* 0x000fe2000000000e */
[----:B------:R-:W-:Y:S01]  /*2860*/  FSEL R15, R15, R16, P0 ;  /* 0x000000100f0f7208 */ /* 0x000fe20000000000 */
[----:B0-----:R-:W-:Y:S06]  /*2870*/  @!P1 BRA `(.L_x_41) ;  /* 0x0000000000109947 */ /* 0x001fec0003800000 */
[----:B------:R-:W-:Y:S02]  /*2880*/  MOV R17, R13 ;  /* 0x0000000d00117202 */ /* 0x000fe40000000f00 */
[----:B------:R-:W-:-:S07]  /*2890*/  MOV R4, 0x28b0 ;  /* 0x000028b000047802 */ /* 0x000fce0000000f00 */
[----:B------:R-:W-:Y:S05]  /*28a0*/  CALL.REL.NOINC `($__internal_2_$__cuda_sm3x_div_rn_noftz_f32_slowpath) ;  /* 0x0000000c00387944 */ /* 0x000fea0003c00000 */
[----:B------:R-:W-:-:S07]  /*28b0*/  IMAD.MOV.U32 R14, RZ, RZ, R2 ;  /* 0x000000ffff0e7224 */ /* 0x000fce00078e0002 */
.L_x_41:
[----:B------:R-:W-:Y:S05]  /*28c0*/  BSYNC.RECONVERGENT B1 ;  /* 0x0000000000017941 */ /* 0x000fea0003800200 */
.L_x_40:
[----:B------:R-:W-:Y:S01]  /*28d0*/  FFMA R17, -R14, R14, 1 ;  /* 0x3f8000000e117423 */ /* 0x000fe2000000010e */
[----:B------:R-:W-:Y:S01]  /*28e0*/  BSSY.RECONVERGENT B1, `(.L_x_42) ;  /* 0x0000013000017945 */ /* 0x000fe20003800200 */
[----:B------:R-:W-:-:S03]  /*28f0*/  IMAD.MOV.U32 R16, RZ, RZ, R0 ;  /* 0x000000ffff107224 */ /* 0x000fc600078e0000 */
[----:B------:R-:W-:-:S13]  /*2900*/  FSETP.GT.AND P0, PT, R17, RZ, PT ;  /* 0x000000ff1100720b */ /* 0x000fda0003f04000 */
[----:B------:R-:W-:Y:S05]  /*2910*/  @!P0 BRA `(.L_x_43) ;  /* 0x00000000003c8947 */ /* 0x000fea0003800000 */
[----:B------:R-:W0:Y:S01]  /*2920*/  MUFU.RCP R2, R17 ;  /* 0x0000001100027308 */ /* 0x000e220000001000 */
[----:B------:R-:W-:Y:S07]  /*2930*/  BSSY.RECONVERGENT B2, `(.L_x_44) ;  /* 0x000000c000027945 */ /* 0x000fee0003800200 */
[----:B------:R-:W1:Y:S01]  /*2940*/  FCHK P0, R0, R17 ;  /* 0x0000001100007302 */ /* 0x000e620000000000 */
[----:B0-----:R-:W-:-:S04]  /*2950*/  FFMA R19, -R17, R2, 1 ;  /* 0x3f80000011137423 */ /* 0x001fc80000000102 */
[----:B------:R-:W-:-:S04]  /*2960*/  FFMA R19, R2, R19, R2 ;  /* 0x0000001302137223 */ /* 0x000fc80000000002 */
[----:B------:R-:W-:-:S04]  /*2970*/  FFMA R2, R0, R19, RZ ;  /* 0x0000001300027223 */ /* 0x000fc800000000ff */
[----:B------:R-:W-:-:S04]  /*2980*/  FFMA R4, -R17, R2, R0 ;  /* 0x0000000211047223 */ /* 0x000fc80000000100 */
[----:B------:R-:W-:Y:S01]  /*2990*/  FFMA R19, R19, R4, R2 ;  /* 0x0000000413137223 */ /* 0x000fe20000000002 */
[----:B-1----:R-:W-:Y:S06]  /*29a0*/  @!P0 BRA `(.L_x_45) ;  /* 0x0000000000108947 */ /* 0x002fec0003800000 */
[----:B------:R-:W-:Y:S02]  /*29b0*/  MOV R2, R0 ;  /* 0x0000000000027202 */ /* 0x000fe40000000f00 */
[----:B------:R-:W-:-:S07]  /*29c0*/  MOV R4, 0x29e0 ;  /* 0x000029e000047802 */ /* 0x000fce0000000f00 */
[----:B------:R-:W-:Y:S05]  /*29d0*/  CALL.REL.NOINC `($__internal_2_$__cuda_sm3x_div_rn_noftz_f32_slowpath) ;  /* 0x0000000800ec7944 */ /* 0x000fea0003c00000 */
[----:B------:R-:W-:-:S07]  /*29e0*/  IMAD.MOV.U32 R19, RZ, RZ, R2 ;  /* 0x000000ffff137224 */ /* 0x000fce00078e0002 */
.L_x_45:
[----:B------:R-:W-:Y:S05]  /*29f0*/  BSYNC.RECONVERGENT B2 ;  /* 0x0000000000027941 */ /* 0x000fea0003800200 */
.L_x_44:
[----:B------:R-:W-:-:S07]  /*2a00*/  FADD R16, R22, -R19 ;  /* 0x8000001316107221 */ /* 0x000fce0000000000 */
.L_x_43:
[----:B------:R-:W-:Y:S05]  /*2a10*/  BSYNC.RECONVERGENT B1 ;  /* 0x0000000000017941 */ /* 0x000fea0003800200 */
.L_x_42:
[----:B------:R-:W-:Y:S02]  /*2a20*/  IMAD.MOV.U32 R4, RZ, RZ, 0x40800000 ;  /* 0x40800000ff047424 */ /* 0x000fe400078e00ff */
[----:B------:R-:W-:Y:S02]  /*2a30*/  HFMA2 R19, -RZ, RZ, 2, 0 ;  /* 0x40000000ff137431 */ /* 0x000fe400000001ff */
[----:B------:R-:W-:Y:S01]  /*2a40*/  FMUL R18, R16, R16 ;  /* 0x0000001010127220 */ /* 0x000fe20000400000 */
[----:B------:R-:W-:-:S04]  /*2a50*/  FFMA R2, R17, -3, R4 ;  /* 0xc040000011027823 */ /* 0x000fc80000000004 */
[----:B------:R-:W-:Y:S01]  /*2a60*/  FFMA R2, R2, 0.0033528106287121772766, R4 ;  /* 0x3b5bbad402027823 */ /* 0x000fe20000000004 */
[----:B------:R-:W-:-:S03]  /*2a70*/  FFMA R18, R18, R19, -1 ;  /* 0xbf80000012127423 */ /* 0x000fc60000000013 */
[----:B------:R-:W-:Y:S01]  /*2a80*/  FMUL R2, R17, R2 ;  /* 0x0000000211027220 */ /* 0x000fe20000400000 */
[----:B------:R-:W-:-:S03]  /*2a90*/  FMUL R21, R22, R18 ;  /* 0x0000001216157220 */ /* 0x000fc60000400000 */
[----:B------:R-:W-:-:S04]  /*2aa0*/  FMUL R2, R2, 0.0033528106287121772766 ;  /* 0x3b5bbad402027820 */ /* 0x000fc80000400000 */
[----:B------:R-:W-:-:S04]  /*2ab0*/  FMUL R19, R2, 0.0625 ;  /* 0x3d80000002137820 */ /* 0x000fc80000400000 */
[----:B------:R-:W-:-:S04]  /*2ac0*/  FFMA R2, R19, R21, R16 ;  /* 0x0000001513027223 */ /* 0x000fc80000000010 */
[----:B------:R-:W-:-:S04]  /*2ad0*/  FMUL R2, R2, R13 ;  /* 0x0000000d02027220 */ /* 0x000fc80000400000 */
[C---:B------:R-:W-:Y:S01]  /*2ae0*/  FFMA R23, R19.reuse, R2, R15 ;  /* 0x0000000213177223 */ /* 0x040fe2000000000f */
[----:B------:R-:W-:-:S03]  /*2af0*/  FADD R2, -R19, 1 ;  /* 0x3f80000013027421 */ /* 0x000fc60000000100 */
[----:B------:R-:W-:-:S04]  /*2b00*/  FMUL R23, R23, R14 ;  /* 0x0000000e17177220 */ /* 0x000fc80000400000 */
[----:B------:R-:W-:-:S04]  /*2b10*/  FMUL R23, R23, R2 ;  /* 0x0000000217177220 */ /* 0x000fc80000400000 */
[----:B------:R-:W-:-:S04]  /*2b20*/  FFMA R2, R23, 0.0033528106287121772766, R6 ;  /* 0x3b5bbad417027823 */ /* 0x000fc80000000006 */
[----:B------:R-:W-:-:S04]  /*2b30*/  FFMA R19, R5, -0.017453292384743690491, R2 ;  /* 0xbc8efa3505137823 */ /* 0x000fc80000000002 */
[----:B------:R-:W-:Y:S01]  /*2b40*/  FADD R2, -R19, R12 ;  /* 0x0000000c13027221 */ /* 0x000fe20000000100 */
[----:B------:R-:W-:-:S04]  /*2b50*/  IMAD.MOV.U32 R12, RZ, RZ, R19 ;  /* 0x000000ffff0c7224 */ /* 0x000fc800078e0013 */
[----:B------:R-:W-:-:S13]  /*2b60*/  FSETP.GT.AND P0, PT, |R2|, 4.9999998736893758178e-06, PT ;  /* 0x36a7c5ac0200780b */ /* 0x000fda0003f04200 */
[----:B------:R-:W-:Y:S05]  /*2b70*/  @P0 BRA `(.L_x_46) ;  /* 0xffffffec00b40947 */ /* 0x000fea000383ffff */
[----:B------:R-:W-:Y:S05]  /*2b80*/  BSYNC.RECONVERGENT B0 ;  /* 0x0000000000007941 */ /* 0x000fea0003800200 */
.L_x_28:
[----:B------:R-:W-:Y:S01]  /*2b90*/  IMAD.MOV.U32 R0, RZ, RZ, 0x3bdcd6ff ;  /* 0x3bdcd6ffff007424 */ /* 0x000fe200078e00ff */
[----:B------:R-:W-:Y:S03]  /*2ba0*/  BSSY.RECONVERGENT B0, `(.L_x_47) ;  /* 0x000000f000007945 */ /* 0x000fe60003800200 */
[----:B------:R-:W-:-:S04]  /*2bb0*/  FFMA R5, R17, R0, 1 ;  /* 0x3f80000011057423 */ /* 0x000fc80000000000 */
[----:B------:R0:W1:Y:S01]  /*2bc0*/  MUFU.RSQ R2, R5 ;  /* 0x0000000500027308 */ /* 0x0000620000001400 */
[----:B------:R-:W-:-:S04]  /*2bd0*/  IADD3 R0, PT, PT, R5, -0xd000000, RZ ;  /* 0xf300000005007810 */ /* 0x000fc80007ffe0ff */
[----:B------:R-:W-:-:S13]  /*2be0*/  ISETP.GT.U32.AND P0, PT, R0, 0x727fffff, PT ;  /* 0x727fffff0000780c */ /* 0x000fda0003f04070 */
[----:B01----:R-:W-:Y:S05]  /*2bf0*/  @!P0 BRA `(.L_x_48) ;  /* 0x0000000000148947 */ /* 0x003fea0003800000 */
[----:B------:R-:W-:Y:S01]  /*2c00*/  IMAD.MOV.U32 R2, RZ, RZ, R5 ;  /* 0x000000ffff027224 */ /* 0x000fe200078e0005 */
[----:B------:R-:W-:-:S07]  /*2c10*/  MOV R22, 0x2c30 ;  /* 0x00002c3000167802 */ /* 0x000fce0000000f00 */
[----:B------:R-:W-:Y:S05]  /*2c20*/  CALL.REL.NOINC `($__internal_1_$__cuda_sm20_sqrt_rn_f32_slowpath) ;  /* 0x0000000800007944 */ /* 0x000fea0003c00000 */
[----:B------:R-:W-:Y:S01]  /*2c30*/  IMAD.MOV.U32 R0, RZ, RZ, R2 ;  /* 0x000000ffff007224 */ /* 0x000fe200078e0002 */
[----:B------:R-:W-:Y:S06]  /*2c40*/  BRA `(.L_x_49) ;  /* 0x0000000000107947 */ /* 0x000fec0003800000 */
.L_x_48:
[----:B------:R-:W-:Y:S01]  /*2c50*/  FMUL.FTZ R0, R5, R2 ;  /* 0x0000000205007220 */ /* 0x000fe20000410000 */
[----:B------:R-:W-:-:S03]  /*2c60*/  FMUL.FTZ R2, R2, 0.5 ;  /* 0x3f00000002027820 */ /* 0x000fc60000410000 */
[----:B------:R-:W-:-:S04]  /*2c70*/  FFMA R5, -R0, R0, R5 ;  /* 0x0000000000057223 */ /* 0x000fc80000000105 */
[----:B------:R-:W-:-:S07]  /*2c80*/  FFMA R0, R5, R2, R0 ;  /* 0x0000000205007223 */ /* 0x000fce0000000000 */
.L_x_49:
[----:B------:R-:W-:Y:S05]  /*2c90*/  BSYNC.RECONVERGENT B0 ;  /* 0x0000000000007941 */ /* 0x000fea0003800200 */
.L_x_47:
[----:B------:R-:W-:Y:S01]  /*2ca0*/  FADD R17, R0, 1 ;  /* 0x3f80000000117421 */ /* 0x000fe20000000000 */
[----:B------:R-:W-:Y:S03]  /*2cb0*/  BSSY.RECONVERGENT B0, `(.L_x_50) ;  /* 0x000000d000007945 */ /* 0x000fe60003800200 */
[----:B------:R-:W0:Y:S01]  /*2cc0*/  MUFU.RCP R0, R17 ;  /* 0x0000001100007308 */ /* 0x000e220000001000 */
[----:B------:R-:W-:-:S07]  /*2cd0*/  FADD R2, R17, -2 ;  /* 0xc000000011027421 */ /* 0x000fce0000000000 */
        /* <DEDUP_REMOVED lines=10> */
.L_x_51:
[----:B------:R-:W-:Y:S05]  /*2d80*/  BSYNC.RECONVERGENT B0 ;  /* 0x0000000000007941 */ /* 0x000fea0003800200 */
.L_x_50:
[C---:B------:R-:W-:Y:S01]  /*2d90*/  FADD R17, -R0.reuse, 1 ;  /* 0x3f80000000117421 */ /* 0x040fe20000000100 */
[----:B------:R-:W-:Y:S02]  /*2da0*/  IMAD.MOV.U32 R7, RZ, RZ, 0x3f800000 ;  /* 0x3f800000ff077424 */ /* 0x000fe400078e00ff */
[----:B------:R-:W-:Y:S01]  /*2db0*/  FMUL R2, R0, R0 ;  /* 0x0000000000027220 */ /* 0x000fe20000400000 */
[----:B------:R-:W-:Y:S01]  /*2dc0*/  BSSY.RECONVERGENT B0, `(.L_x_52) ;  /* 0x000000d000007945 */ /* 0x000fe20003800200 */
[----:B------:R-:W0:Y:S02]  /*2dd0*/  MUFU.RCP R4, R17 ;  /* 0x0000001100047308 */ /* 0x000e240000001000 */
[----:B------:R-:W-:-:S06]  /*2de0*/  FFMA R2, R2, 0.25, R7 ;  /* 0x3e80000002027823 */ /* 0x000fcc0000000007 */
        /* <DEDUP_REMOVED lines=10> */
.L_x_53:
[----:B------:R-:W-:Y:S05]  /*2e90*/  BSYNC.RECONVERGENT B0 ;  /* 0x0000000000007941 */ /* 0x000fea0003800200 */
.L_x_52:
[----:B------:R-:W-:Y:S02]  /*2ea0*/  HFMA2 R9, -RZ, RZ, 2.25, 0 ;  /* 0x40800000ff097431 */ /* 0x000fe400000001ff */
[C---:B------:R-:W-:Y:S01]  /*2eb0*/  FADD R7, -R18.reuse, 1 ;  /* 0x3f80000012077421 */ /* 0x040fe20000000100 */
[----:B------:R-:W-:Y:S01]  /*2ec0*/  FMUL R2, R13, R13 ;  /* 0x0000000d0d027220 */ /* 0x000fe20000400000 */
[----:B------:R-:W-:Y:S01]  /*2ed0*/  IMAD.MOV.U32 R11, RZ, RZ, 0x3e2aaaab ;  /* 0x3e2aaaabff0b7424 */ /* 0x000fe200078e00ff */
[----:B------:R-:W-:Y:S01]  /*2ee0*/  BSSY.RECONVERGENT B0, `(.L_x_54) ;  /* 0x0000015000007945 */ /* 0x000fe20003800200 */
[----:B------:R-:W-:Y:S01]  /*2ef0*/  FADD R18, -R18, R7 ;  /* 0x0000000712127221 */ /* 0x000fe20000000100 */
[----:B------:R-:W-:Y:S01]  /*2f00*/  FMUL R7, R0, 0.375 ;  /* 0x3ec0000000077820 */ /* 0x000fe20000400000 */
[----:B------:R-:W-:Y:S02]  /*2f10*/  IMAD.MOV.U32 R4, RZ, RZ, 0x3f800000 ;  /* 0x3f800000ff047424 */ /* 0x000fe400078e00ff */
[----:B------:R-:W-:Y:S01]  /*2f20*/  FFMA R9, R2, R9, -3 ;  /* 0xc040000002097423 */ /* 0x000fe20000000009 */
[----:B------:R-:W-:Y:S01]  /*2f30*/  FFMA R7, R7, R0, -1 ;  /* 0xbf80000007077423 */ /* 0x000fe20000000000 */
[----:B------:R-:W-:-:S02]  /*2f40*/  FFMA R4, R11, -6, R4 ;  /* 0xc0c000000b047823 */ /* 0x000fc40000000004 */
[----:B------:R-:W-:Y:S01]  /*2f50*/  FMUL R9, R18, R9 ;  /* 0x0000000912097220 */ /* 0x000fe20000400000 */
[----:B------:R-:W-:Y:S01]  /*2f60*/  FMUL R0, R7, R0 ;  /* 0x0000000007007220 */ /* 0x000fe20000400000 */
[----:B------:R-:W-:Y:S02]  /*2f70*/  FFMA R7, R4, R11, 0.16666667163372039795 ;  /* 0x3e2aaaab04077423 */ /* 0x000fe4000000000b */
[----:B------:R-:W-:-:S04]  /*2f80*/  FMUL R9, R9, R16 ;  /* 0x0000001009097220 */ /* 0x000fc80000400000 */
[----:B------:R-:W-:-:S04]  /*2f90*/  FMUL R2, R0, R9 ;  /* 0x0000000900027220 */ /* 0x000fc80000400000 */
[----:B------:R-:W0:Y:S01]  /*2fa0*/  FCHK P0, R2, 6 ;  /* 0x40c0000002007902 */ /* 0x000e220000000000 */
[----:B------:R-:W-:-:S04]  /*2fb0*/  FFMA R4, R2, R7, RZ ;  /* 0x0000000702047223 */ /* 0x000fc800000000ff */
[----:B------:R-:W-:-:S04]  /*2fc0*/  FFMA R6, R4, -6, R2 ;  /* 0xc0c0000004067823 */ /* 0x000fc80000000002 */
[----:B------:R-:W-:Y:S01]  /*2fd0*/  FFMA R4, R7, R6, R4 ;  /* 0x0000000607047223 */ /* 0x000fe20000000004 */
[----:B0-----:R-:W-:Y:S06]  /*2fe0*/  @!P0 BRA `(.L_x_55) ;  /* 0x0000000000108947 */ /* 0x001fec0003800000 */
[----:B------:R-:W-:Y:S02]  /*2ff0*/  MOV R17, 0x40c00000 ;  /* 0x40c0000000117802 */ /* 0x000fe40000000f00 */
[----:B------:R-:W-:-:S07]  /*3000*/  MOV R4, 0x3020 ;  /* 0x0000302000047802 */ /* 0x000fce0000000f00 */
[----:B------:R-:W-:Y:S05]  /*3010*/  CALL.REL.NOINC `($__internal_2_$__cuda_sm3x_div_rn_noftz_f32_slowpath) ;  /* 0x00000004005c7944 */ /* 0x000fea0003c00000 */
[----:B------:R-:W-:-:S07]  /*3020*/  IMAD.MOV.U32 R4, RZ, RZ, R2 ;  /* 0x000000ffff047224 */ /* 0x000fce00078e0002 */
.L_x_55:
[----:B------:R-:W-:Y:S05]  /*3030*/  BSYNC.RECONVERGENT B0 ;  /* 0x0000000000007941 */ /* 0x000fea0003800200 */
.L_x_54:
[----:B------:R-:W0:Y:S01]  /*3040*/  LDC.64 R6, c[0x0][0x388] ;  /* 0x0000e200ff067b82 */ /* 0x000e220000000a00 */
[----:B------:R-:W-:-:S04]  /*3050*/  FADD R21, -R21, R4 ;  /* 0x0000000415157221 */ /* 0x000fc80000000100 */
[----:B------:R-:W-:-:S04]  /*3060*/  FMUL R21, R0, R21 ;  /* 0x0000001500157220 */ /* 0x000fc80000400000 */
[----:B------:R-:W-:-:S04]  /*3070*/  FFMA R16, R21, 0.25, R16 ;  /* 0x3e80000015107823 */ /* 0x000fc80000000010 */
[----:B------:R-:W-:-:S04]  /*3080*/  FMUL R16, R16, R13 ;  /* 0x0000000d10107220 */ /* 0x000fc80000400000 */
[----:B------:R-:W-:-:S04]  /*3090*/  FFMA R16, R0, R16, R15 ;  /* 0x0000001000107223 */ /* 0x000fc8000000000f */
[----:B------:R-:W-:Y:S01]  /*30a0*/  FMUL R5, R16, R5 ;  /* 0x0000000510057220 */ /* 0x000fe20000400000 */
[----:B0-----:R-:W-:-:S04]  /*30b0*/  IMAD.WIDE R6, R3, 0x4, R6 ;  /* 0x0000000403067825 */ /* 0x001fc800078e0206 */
[----:B------:R-:W-:-:S05]  /*30c0*/  FMUL R5, R5, 6356752.5 ;  /* 0x4ac1fe2105057820 */ /* 0x000fca0000400000 */
[----:B------:R-:W-:Y:S01]  /*30d0*/  STG.E desc[UR6][R6.64], R5 ;  /* 0x0000000506007986 */ /* 0x000fe2000c101906 */
[----:B------:R-:W-:Y:S05]  /*30e0*/  EXIT ;  /* 0x000000000000794d */ /* 0x000fea0003800000 */
        .weak           $__internal_0_$__cuda_sm20_rcp_rn_f32_slowpath
        .type           $__internal_0_$__cuda_sm20_rcp_rn_f32_slowpath,@function
        .size           $__internal_0_$__cuda_sm20_rcp_rn_f32_slowpath,($__internal_1_$__cuda_sm20_sqrt_rn_f32_slowpath - $__internal_0_$__cuda_sm20_rcp_rn_f32_slowpath)
$__internal_0_$__cuda_sm20_rcp_rn_f32_slowpath:
[----:B------:R-:W-:Y:S01]  /*30f0*/  IMAD.SHL.U32 R4, R2, 0x2, RZ ;  /* 0x0000000202047824 */ /* 0x000fe200078e00ff */
[----:B------:R-:W-:Y:S04]  /*3100*/  BSSY.RECONVERGENT B1, `(.L_x_56) ;  /* 0x0000030000017945 */ /* 0x000fe80003800200 */
[----:B------:R-:W-:-:S04]  /*3110*/  SHF.R.U32.HI R13, RZ, 0x18, R4 ;  /* 0x00000018ff0d7819 */ /* 0x000fc80000011604 */
[----:B------:R-:W-:-:S13]  /*3120*/  ISETP.NE.U32.AND P0, PT, R13, RZ, PT ;  /* 0x000000ff0d00720c */ /* 0x000fda0003f05070 */
[----:B------:R-:W-:Y:S05]  /*3130*/  @P0 BRA `(.L_x_57) ;  /* 0x0000000000280947 */ /* 0x000fea0003800000 */
[----:B------:R-:W-:-:S04]  /*3140*/  SHF.L.U32 R4, R2, 0x1, RZ ;  /* 0x0000000102047819 */ /* 0x000fc800000006ff */
[----:B------:R-:W-:-:S13]  /*3150*/  ISETP.NE.AND P0, PT, R4, RZ, PT ;  /* 0x000000ff0400720c */ /* 0x000fda0003f05270 */
[----:B------:R-:W-:Y:S01]  /*3160*/  @P0 FFMA R11, R2, 1.84467440737095516160e+19, RZ ;  /* 0x5f800000020b0823 */ /* 0x000fe200000000ff */
[----:B------:R-:W-:Y:S08]  /*3170*/  @!P0 MUFU.RCP R7, R2 ;  /* 0x0000000200078308 */ /* 0x000ff00000001000 */
[----:B------:R-:W0:Y:S02]  /*3180*/  @P0 MUFU.RCP R4, R11 ;  /* 0x0000000b00040308 */ /* 0x000e240000001000 */
[----:B0-----:R-:W-:-:S04]  /*3190*/  @P0 FFMA R13, R11, R4, -1 ;  /* 0xbf8000000b0d0423 */ /* 0x001fc80000000004 */
[----:B------:R-:W-:-:S04]  /*31a0*/  @P0 FADD.FTZ R13, -R13, -RZ ;  /* 0x800000ff0d0d0221 */ /* 0x000fc80000010100 */
[----:B------:R-:W-:-:S04]  /*31b0*/  @P0 FFMA R4, R4, R13, R4 ;  /* 0x0000000d04040223 */ /* 0x000fc80000000004 */
[----:B------:R-:W-:Y:S01]  /*31c0*/  @P0 FFMA R7, R4, 1.84467440737095516160e+19, RZ ;  /* 0x5f80000004070823 */ /* 0x000fe200000000ff */
[----:B------:R-:W-:Y:S06]  /*31d0*/  BRA `(.L_x_58) ;  /* 0x0000000000887947 */ /* 0x000fec0003800000 */
.L_x_57:
[----:B------:R-:W-:-:S05]  /*31e0*/  VIADD R15, R13, 0xffffff03 ;  /* 0xffffff030d0f7836 */ /* 0x000fca0000000000 */
[----:B------:R-:W-:-:S13]  /*31f0*/  ISETP.GT.U32.AND P0, PT, R15, 0x1, PT ;  /* 0x000000010f00780c */ /* 0x000fda0003f04070 */
[----:B------:R-:W-:Y:S05]  /*3200*/  @P0 BRA `(.L_x_59) ;  /* 0x0000000000780947 */ /* 0x000fea0003800000 */
[----:B------:R-:W-:Y:S01]  /*3210*/  LOP3.LUT R4, R2, 0x7fffff, RZ, 0xc0, !PT ;  /* 0x007fffff02047812 */ /* 0x000fe200078ec0ff */
[----:B------:R-:W-:-:S03]  /*3220*/  IMAD.MOV.U32 R16, RZ, RZ, 0x3 ;  /* 0x00000003ff107424 */ /* 0x000fc600078e00ff */
[----:B------:R-:W-:Y:S02]  /*3230*/  LOP3.LUT R4, R4, 0x3f800000, RZ, 0xfc, !PT ;  /* 0x3f80000004047812 */ /* 0x000fe400078efcff */
[----:B------:R-:W-:Y:S02]  /*3240*/  SHF.L.U32 R16, R16, R15, RZ ;  /* 0x0000000f10107219 */ /* 0x000fe400000006ff */
[----:B------:R-:W0:Y:S02]  /*3250*/  MUFU.RCP R7, R4 ;  /* 0x0000000400077308 */ /* 0x000e240000001000 */
[----:B0-----:R-:W-:-:S04]  /*3260*/  FFMA R11, R4, R7, -1 ;  /* 0xbf800000040b7423 */ /* 0x001fc80000000007 */
[----:B------:R-:W-:-:S04]  /*3270*/  FADD.FTZ R14, -R11, -RZ ;  /* 0x800000ff0b0e7221 */ /* 0x000fc80000010100 */
[CCC-:B------:R-:W-:Y:S01]  /*3280*/  FFMA.RM R11, R7.reuse, R14.reuse, R7.reuse ;  /* 0x0000000e070b7223 */ /* 0x1c0fe20000004007 */
[----:B------:R-:W-:-:S04]  /*3290*/  FFMA.RP R14, R7, R14, R7 ;  /* 0x0000000e070e7223 */ /* 0x000fc80000008007 */
[C---:B------:R-:W-:Y:S02]  /*32a0*/  LOP3.LUT R7, R11.reuse, 0x7fffff, RZ, 0xc0, !PT ;  /* 0x007fffff0b077812 */ /* 0x040fe400078ec0ff */
[----:B------:R-:W-:Y:S02]  /*32b0*/  FSETP.NEU.FTZ.AND P0, PT, R11, R14, PT ;  /* 0x0000000e0b00720b */ /* 0x000fe40003f1d000 */
[----:B------:R-:W-:Y:S02]  /*32c0*/  LOP3.LUT R7, R7, 0x800000, RZ, 0xfc, !PT ;  /* 0x0080000007077812 */ /* 0x000fe400078efcff */
[----:B------:R-:W-:Y:S02]  /*32d0*/  SEL R11, RZ, 0xffffffff, !P0 ;  /* 0xffffffffff0b7807 */ /* 0x000fe40004000000 */
[----:B------:R-:W-:Y:S02]  /*32e0*/  LOP3.LUT R16, R16, R7, RZ, 0xc0, !PT ;  /* 0x0000000710107212 */ /* 0x000fe400078ec0ff */
[----:B------:R-:W-:-:S02]  /*32f0*/  IADD3 R4, PT, PT, -R11, RZ, RZ ;  /* 0x000000ff0b047210 */ /* 0x000fc40007ffe1ff */
[-C--:B------:R-:W-:Y:S02]  /*3300*/  SHF.R.U32.HI R16, RZ, R15.reuse, R16 ;  /* 0x0000000fff107219 */ /* 0x080fe40000011610 */
[----:B------:R-:W-:Y:S02]  /*3310*/  LOP3.LUT P1, RZ, R4, R15, R7, 0xf8, !PT ;  /* 0x0000000f04ff7212 */ /* 0x000fe4000782f807 */
[C---:B------:R-:W-:Y:S02]  /*3320*/  LOP3.LUT P0, RZ, R16.reuse, 0x1, RZ, 0xc0, !PT ;  /* 0x0000000110ff7812 */ /* 0x040fe4000780c0ff */
[----:B------:R-:W-:-:S04]  /*3330*/  LOP3.LUT P2, RZ, R16, 0x2, RZ, 0xc0, !PT ;  /* 0x0000000210ff7812 */ /* 0x000fc8000784c0ff */
[----:B------:R-:W-:Y:S02]  /*3340*/  PLOP3.LUT P0, PT, P0, P1, P2, 0xe0, 0x0 ;  /* 0x000000000000781c */ /* 0x000fe40000703c20 */
[----:B------:R-:W-:Y:S02]  /*3350*/  LOP3.LUT P1, RZ, R2, 0x7fffff, RZ, 0xc0, !PT ;  /* 0x007fffff02ff7812 */ /* 0x000fe4000782c0ff */
[----:B------:R-:W-:-:S05]  /*3360*/  SEL R4, RZ, 0x1, !P0 ;  /* 0x00000001ff047807 */ /* 0x000fca0004000000 */
[----:B------:R-:W-:-:S05]  /*3370*/  IMAD.MOV R4, RZ, RZ, -R4 ;  /* 0x000000ffff047224 */ /* 0x000fca00078e0a04 */
[----:B------:R-:W-:Y:S02]  /*3380*/  ISETP.GE.AND P0, PT, R4, RZ, PT ;  /* 0x000000ff0400720c */ /* 0x000fe40003f06270 */
[----:B------:R-:W-:-:S04]  /*3390*/  IADD3 R4, PT, PT, R13, -0xfc, RZ ;  /* 0xffffff040d047810 */ /* 0x000fc80007ffe0ff */
[----:B------:R-:W-:-:S07]  /*33a0*/  SHF.R.U32.HI R7, RZ, R4, R7 ;  /* 0x00000004ff077219 */ /* 0x000fce0000011607 */
[----:B------:R-:W-:-:S05]  /*33b0*/  @!P0 VIADD R7, R7, 0x1 ;  /* 0x0000000107078836 */ /* 0x000fca0000000000 */
[----:B------:R-:W-:-:S04]  /*33c0*/  @!P1 SHF.L.U32 R7, R7, 0x1, RZ ;  /* 0x0000000107079819 */ /* 0x000fc800000006ff */
[----:B------:R-:W-:Y:S01]  /*33d0*/  LOP3.LUT R7, R7, 0x80000000, R2, 0xf8, !PT ;  /* 0x8000000007077812 */ /* 0x000fe200078ef802 */
[----:B------:R-:W-:Y:S06]  /*33e0*/  BRA `(.L_x_58) ;  /* 0x0000000000047947 */ /* 0x000fec0003800000 */
.L_x_59:
[----:B------:R0:W1:Y:S02]  /*33f0*/  MUFU.RCP R7, R2 ;  /* 0x0000000200077308 */ /* 0x0000640000001000 */
.L_x_58:
[----:B------:R-:W-:Y:S05]  /*3400*/  BSYNC.RECONVERGENT B1 ;  /* 0x0000000000017941 */ /* 0x000fea0003800200 */
.L_x_56:
[----:B------:R-:W-:-:S04]  /*3410*/  IMAD.MOV.U32 R13, RZ, RZ, 0x0 ;  /* 0x00000000ff0d7424 */ /* 0x000fc800078e00ff */
[----:B01----:R-:W-:Y:S05]  /*3420*/  RET.REL.NODEC R12 `(_Z15kernel_distancePK6float4Pfi) ;  /* 0xffffffc80cf47950 */ /* 0x003fea0003c3ffff */
        .weak           $__internal_1_$__cuda_sm20_sqrt_rn_f32_slowpath
        .type           $__internal_1_$__cuda_sm20_sqrt_rn_f32_slowpath,@function
        .size           $__internal_1_$__cuda_sm20_sqrt_rn_f32_slowpath,($__internal_2_$__cuda_sm3x_div_rn_noftz_f32_slowpath - $__internal_1_$__cuda_sm20_sqrt_rn_f32_slowpath)
$__internal_1_$__cuda_sm20_sqrt_rn_f32_slowpath:
[----:B------:R-:W-:-:S13]  /*3430*/  LOP3.LUT P0, RZ, R2, 0x7fffffff, RZ, 0xc0, !PT ;  /* 0x7fffffff02ff7812 */ /* 0x000fda000780c0ff */
[----:B------:R-:W-:Y:S01]  /*3440*/  @!P0 MOV R17, R2 ;  /* 0x0000000200118202 */ /* 0x000fe20000000f00 */
[----:B------:R-:W-:Y:S06]  /*3450*/  @!P0 BRA `(.L_x_60) ;  /* 0x0000000000408947 */ /* 0x000fec0003800000 */
[----:B------:R-:W-:-:S13]  /*3460*/  FSETP.GEU.FTZ.AND P0, PT, R2, RZ, PT ;  /* 0x000000ff0200720b */ /* 0x000fda0003f1e000 */
[----:B------:R-:W-:Y:S01]  /*3470*/  @!P0 IMAD.MOV.U32 R17, RZ, RZ, 0x7fffffff ;  /* 0x7fffffffff118424 */ /* 0x000fe200078e00ff */
[----:B------:R-:W-:Y:S06]  /*3480*/  @!P0 BRA `(.L_x_60) ;  /* 0x0000000000348947 */ /* 0x000fec0003800000 */
[----:B------:R-:W-:-:S13]  /*3490*/  FSETP.GTU.FTZ.AND P0, PT, |R2|, +INF , PT ;  /* 0x7f8000000200780b */ /* 0x000fda0003f1c200 */
[----:B------:R-:W-:Y:S01]  /*34a0*/  @P0 FADD.FTZ R17, R2, 1 ;  /* 0x3f80000002110421 */ /* 0x000fe20000010000 */
[----:B------:R-:W-:Y:S06]  /*34b0*/  @P0 BRA `(.L_x_60) ;  /* 0x0000000000280947 */ /* 0x000fec0003800000 */
[----:B------:R-:W-:-:S13]  /*34c0*/  FSETP.NEU.FTZ.AND P0, PT, |R2|, +INF , PT ;  /* 0x7f8000000200780b */ /* 0x000fda0003f1d200 */
[----:B------:R-:W-:-:S04]  /*34d0*/  @P0 FFMA R19, R2, 1.84467440737095516160e+19, RZ ;  /* 0x5f80000002130823 */ /* 0x000fc800000000ff */
[----:B------:R-:W0:Y:S02]  /*34e0*/  @P0 MUFU.RSQ R20, R19 ;  /* 0x0000001300140308 */ /* 0x000e240000001400 */
[----:B0-----:R-:W-:Y:S01]  /*34f0*/  @P0 FMUL.FTZ R4, R19, R20 ;  /* 0x0000001413040220 */ /* 0x001fe20000410000 */
[----:B------:R-:W-:-:S03]  /*3500*/  @P0 FMUL.FTZ R20, R20, 0.5 ;  /* 0x3f00000014140820 */ /* 0x000fc60000410000 */
[----:B------:R-:W-:-:S04]  /*3510*/  @P0 FADD.FTZ R17, -R4, -RZ ;  /* 0x800000ff04110221 */ /* 0x000fc80000010100 */
[----:B------:R-:W-:Y:S01]  /*3520*/  @P0 FFMA R23, R4, R17, R19 ;  /* 0x0000001104170223 */ /* 0x000fe20000000013 */
[----:B------:R-:W-:-:S03]  /*3530*/  @!P0 MOV R17, R2 ;  /* 0x0000000200118202 */ /* 0x000fc60000000f00 */
[----:B------:R-:W-:-:S04]  /*3540*/  @P0 FFMA R20, R23, R20, R4 ;  /* 0x0000001417140223 */ /* 0x000fc80000000004 */
[----:B------:R-:W-:-:S07]  /*3550*/  @P0 FMUL.FTZ R17, R20, 2.3283064365386962891e-10 ;  /* 0x2f80000014110820 */ /* 0x000fce0000410000 */
.L_x_60:
[----:B------:R-:W-:Y:S02]  /*3560*/  HFMA2 R23, -RZ, RZ, 0, 0 ;  /* 0x00000000ff177431 */ /* 0x000fe400000001ff */
[----:B------:R-:W-:Y:S02]  /*3570*/  IMAD.MOV.U32 R2, RZ, RZ, R17 ;  /* 0x000000ffff027224 */ /* 0x000fe400078e0011 */
[----:B------:R-:W-:Y:S05]  /*3580*/  RET.REL.NODEC R22 `(_Z15kernel_distancePK6float4Pfi) ;  /* 0xffffffc8169c7950 */ /* 0x000fea0003c3ffff */
        .weak           $__internal_2_$__cuda_sm3x_div_rn_noftz_f32_slowpath
        .type           $__internal_2_$__cuda_sm3x_div_rn_noftz_f32_slowpath,@function
        .size           $__internal_2_$__cuda_sm3x_div_rn_noftz_f32_slowpath,(.L_x_75 - $__internal_2_$__cuda_sm3x_div_rn_noftz_f32_slowpath)
$__internal_2_$__cuda_sm3x_div_rn_noftz_f32_slowpath:
[--C-:B------:R-:W-:Y:S01]  /*3590*/  SHF.R.U32.HI R19, RZ, 0x17, R17.reuse ;  /* 0x00000017ff137819 */ /* 0x100fe20000011611 */
[----:B------:R-:W-:Y:S01]  /*35a0*/  BSSY.RECONVERGENT B3, `(.L_x_61) ;  /* 0x0000063000037945 */ /* 0x000fe20003800200 */
[----:B------:R-:W-:Y:S01]  /*35b0*/  SHF.R.U32.HI R23, RZ, 0x17, R2 ;  /* 0x00000017ff177819 */ /* 0x000fe20000011602 */
[----:B------:R-:W-:Y:S01]  /*35c0*/  IMAD.MOV.U32 R26, RZ, RZ, R17 ;  /* 0x000000ffff1a7224 */ /* 0x000fe200078e0011 */
[----:B------:R-:W-:Y:S02]  /*35d0*/  LOP3.LUT R19, R19, 0xff, RZ, 0xc0, !PT ;  /* 0x000000ff13137812 */ /* 0x000fe400078ec0ff */
[----:B------:R-:W-:-:S03]  /*35e0*/  LOP3.LUT R23, R23, 0xff, RZ, 0xc0, !PT ;  /* 0x000000ff17177812 */ /* 0x000fc600078ec0ff */
[----:B------:R-:W-:Y:S01]  /*35f0*/  VIADD R24, R19, 0xffffffff ;  /* 0xffffffff13187836 */ /* 0x000fe20000000000 */
[----:B------:R-:W-:-:S04]  /*3600*/  IADD3 R25, PT, PT, R23, -0x1, RZ ;  /* 0xffffffff17197810 */ /* 0x000fc80007ffe0ff */
[----:B------:R-:W-:-:S04]  /*3610*/  ISETP.GT.U32.AND P0, PT, R24, 0xfd, PT ;  /* 0x000000fd1800780c */ /* 0x000fc80003f04070 */
[----:B------:R-:W-:-:S13]  /*3620*/  ISETP.GT.U32.OR P0, PT, R25, 0xfd, P0 ;  /* 0x000000fd1900780c */ /* 0x000fda0000704470 */
[----:B------:R-:W-:Y:S01]  /*3630*/  @!P0 MOV R20, RZ ;  /* 0x000000ff00148202 */ /* 0x000fe20000000f00 */
[----:B------:R-:W-:Y:S06]  /*3640*/  @!P0 BRA `(.L_x_62) ;  /* 0x00000000005c8947 */ /* 0x000fec0003800000 */
[----:B------:R-:W-:Y:S02]  /*3650*/  FSETP.GTU.FTZ.AND P0, PT, |R2|, +INF , PT ;  /* 0x7f8000000200780b */ /* 0x000fe40003f1c200 */
[----:B------:R-:W-:-:S04]  /*3660*/  FSETP.GTU.FTZ.AND P1, PT, |R17|, +INF , PT ;  /* 0x7f8000001100780b */ /* 0x000fc80003f3c200 */
[----:B------:R-:W-:-:S13]  /*3670*/  PLOP3.LUT P0, PT, P0, P1, PT, 0xf8, 0x8f ;  /* 0x00000000008f781c */ /* 0x000fda0000703f70 */
[----:B------:R-:W-:Y:S05]  /*3680*/  @P0 BRA `(.L_x_63) ;  /* 0x00000004004c0947 */ /* 0x000fea0003800000 */
[----:B------:R-:W-:-:S13]  /*3690*/  LOP3.LUT P0, RZ, R26, 0x7fffffff, R2, 0xc8, !PT ;  /* 0x7fffffff1aff7812 */ /* 0x000fda000780c802 */
[----:B------:R-:W-:Y:S05]  /*36a0*/  @!P0 BRA `(.L_x_64) ;  /* 0x00000004003c8947 */ /* 0x000fea0003800000 */
[C---:B------:R-:W-:Y:S02]  /*36b0*/  FSETP.NEU.FTZ.AND P3, PT, |R2|.reuse, +INF , PT ;  /* 0x7f8000000200780b */ /* 0x040fe40003f7d200 */
[----:B------:R-:W-:Y:S02]  /*36c0*/  FSETP.NEU.FTZ.AND P1, PT, |R17|, +INF , PT ;  /* 0x7f8000001100780b */ /* 0x000fe40003f3d200 */
[----:B------:R-:W-:-:S11]  /*36d0*/  FSETP.NEU.FTZ.AND P0, PT, |R2|, +INF , PT ;  /* 0x7f8000000200780b */ /* 0x000fd60003f1d200 */
[----:B------:R-:W-:Y:S05]  /*36e0*/  @!P1 BRA !P3, `(.L_x_64) ;  /* 0x00000004002c9947 */ /* 0x000fea0005800000 */
[----:B------:R-:W-:-:S04]  /*36f0*/  LOP3.LUT P3, RZ, R2, 0x7fffffff, RZ, 0xc0, !PT ;  /* 0x7fffffff02ff7812 */ /* 0x000fc8000786c0ff */
[----:B------:R-:W-:-:S13]  /*3700*/  PLOP3.LUT P1, PT, P1, P3, PT, 0x2f, 0xf2 ;  /* 0x0000000000f2781c */ /* 0x000fda0000f26577 */
[----:B------:R-:W-:Y:S05]  /*3710*/  @P1 BRA `(.L_x_65) ;  /* 0x0000000400181947 */ /* 0x000fea0003800000 */
[----:B------:R-:W-:-:S04]  /*3720*/  LOP3.LUT P1, RZ, R26, 0x7fffffff, RZ, 0xc0, !PT ;  /* 0x7fffffff1aff7812 */ /* 0x000fc8000782c0ff */
[----:B------:R-:W-:-:S13]  /*3730*/  PLOP3.LUT P0, PT, P0, P1, PT, 0x2f, 0xf2 ;  /* 0x0000000000f2781c */ /* 0x000fda0000702577 */
[----:B------:R-:W-:Y:S05]  /*3740*/  @P0 BRA `(.L_x_66) ;  /* 0x0000000400000947 */ /* 0x000fea0003800000 */
[----:B------:R-:W-:Y:S02]  /*3750*/  ISETP.GE.AND P0, PT, R25, RZ, PT ;  /* 0x000000ff1900720c */ /* 0x000fe40003f06270 */
[----:B------:R-:W-:-:S11]  /*3760*/  ISETP.GE.AND P1, PT, R24, RZ, PT ;  /* 0x000000ff1800720c */ /* 0x000fd60003f26270 */
[----:B------:R-:W-:Y:S01]  /*3770*/  @P0 IMAD.MOV.U32 R20, RZ, RZ, RZ ;  /* 0x000000ffff140224 */ /* 0x000fe200078e00ff */
[----:B------:R-:W-:Y:S01]  /*3780*/  @!P0 MOV R20, 0xffffffc0 ;  /* 0xffffffc000148802 */ /* 0x000fe20000000f00 */
[----:B------:R-:W-:Y:S01]  /*3790*/  @!P0 FFMA R2, R2, 1.84467440737095516160e+19, RZ ;  /* 0x5f80000002028823 */ /* 0x000fe200000000ff */
[----:B------:R-:W-:-:S03]  /*37a0*/  @!P1 FFMA R26, R17, 1.84467440737095516160e+19, RZ ;  /* 0x5f800000111a9823 */ /* 0x000fc600000000ff */
[----:B------:R-:W-:-:S07]  /*37b0*/  @!P1 VIADD R20, R20, 0x40 ;  /* 0x0000004014149836 */ /* 0x000fce0000000000 */
.L_x_62:
[----:B------:R-:W-:Y:S01]  /*37c0*/  LEA R25, R19, 0xc0800000, 0x17 ;  /* 0xc080000013197811 */ /* 0x000fe200078eb8ff */
[----:B------:R-:W-:Y:S01]  /*37d0*/  VIADD R23, R23, 0xffffff81 ;  /* 0xffffff8117177836 */ /* 0x000fe20000000000 */
[----:B------:R-:W-:Y:S02]  /*37e0*/  BSSY.RECONVERGENT B4, `(.L_x_67) ;  /* 0x0000035000047945 */ /* 0x000fe40003800200 */
[----:B------:R-:W-:Y:S01]  /*37f0*/  IADD3 R28, PT, PT, -R25, R26, RZ ;  /* 0x0000001a191c7210 */ /* 0x000fe20007ffe1ff */
[C---:B------:R-:W-:Y:S01]  /*3800*/  IMAD R2, R23.reuse, -0x800000, R2 ;  /* 0xff80000017027824 */ /* 0x040fe200078e0202 */
[----:B------:R-:W-:Y:S02]  /*3810*/  IADD3 R23, PT, PT, R23, 0x7f, -R19 ;  /* 0x0000007f17177810 */ /* 0x000fe40007ffe813 */
[----:B------:R-:W0:Y:S01]  /*3820*/  MUFU.RCP R24, R28 ;  /* 0x0000001c00187308 */ /* 0x000e220000001000 */
[----:B------:R-:W-:Y:S01]  /*3830*/  FADD.FTZ R25, -R28, -RZ ;  /* 0x800000ff1c197221 */ /* 0x000fe20000010100 */
[----:B------:R-:W-:-:S03]  /*3840*/  IADD3 R23, PT, PT, R23, R20, RZ ;  /* 0x0000001417177210 */ /* 0x000fc60007ffe0ff */
[----:B0-----:R-:W-:-:S04]  /*3850*/  FFMA R27, R24, R25, 1 ;  /* 0x3f800000181b7423 */ /* 0x001fc80000000019 */
[----:B------:R-:W-:-:S04]  /*3860*/  FFMA R27, R24, R27, R24 ;  /* 0x0000001b181b7223 */ /* 0x000fc80000000018 */
[----:B------:R-:W-:-:S04]  /*3870*/  FFMA R24, R2, R27, RZ ;  /* 0x0000001b02187223 */ /* 0x000fc800000000ff */
[----:B------:R-:W-:-:S04]  /*3880*/  FFMA R26, R25, R24, R2 ;  /* 0x00000018191a7223 */ /* 0x000fc80000000002 */
[----:B------:R-:W-:-:S04]  /*3890*/  FFMA R26, R27, R26, R24 ;  /* 0x0000001a1b1a7223 */ /* 0x000fc80000000018 */
[----:B------:R-:W-:-:S04]  /*38a0*/  FFMA R25, R25, R26, R2 ;  /* 0x0000001a19197223 */ /* 0x000fc80000000002 */
[----:B------:R-:W-:-:S05]  /*38b0*/  FFMA R2, R27, R25, R26 ;  /* 0x000000191b027223 */ /* 0x000fca000000001a */
[----:B------:R-:W-:-:S04]  /*38c0*/  SHF.R.U32.HI R19, RZ, 0x17, R2 ;  /* 0x00000017ff137819 */ /* 0x000fc80000011602 */
[----:B------:R-:W-:-:S05]  /*38d0*/  LOP3.LUT R20, R19, 0xff, RZ, 0xc0, !PT ;  /* 0x000000ff13147812 */ /* 0x000fca00078ec0ff */
[----:B------:R-:W-:-:S05]  /*38e0*/  IMAD.IADD R19, R20, 0x1, R23 ;  /* 0x0000000114137824 */ /* 0x000fca00078e0217 */
[----:B------:R-:W-:-:S04]  /*38f0*/  IADD3 R20, PT, PT, R19, -0x1, RZ ;  /* 0xffffffff13147810 */ /* 0x000fc80007ffe0ff */
[----:B------:R-:W-:-:S13]  /*3900*/  ISETP.GE.U32.AND P0, PT, R20, 0xfe, PT ;  /* 0x000000fe1400780c */ /* 0x000fda0003f06070 */
[----:B------:R-:W-:Y:S05]  /*3910*/  @!P0 BRA `(.L_x_68) ;  /* 0x0000000000808947 */ /* 0x000fea0003800000 */
[----:B------:R-:W-:-:S13]  /*3920*/  ISETP.GT.AND P0, PT, R19, 0xfe, PT ;  /* 0x000000fe1300780c */ /* 0x000fda0003f04270 */
[----:B------:R-:W-:Y:S05]  /*3930*/  @P0 BRA `(.L_x_69) ;  /* 0x00000000006c0947 */ /* 0x000fea0003800000 */
[----:B------:R-:W-:-:S13]  /*3940*/  ISETP.GE.AND P0, PT, R19, 0x1, PT ;  /* 0x000000011300780c */ /* 0x000fda0003f06270 */
[----:B------:R-:W-:Y:S05]  /*3950*/  @P0 BRA `(.L_x_70) ;  /* 0x0000000000740947 */ /* 0x000fea0003800000 */
[----:B------:R-:W-:Y:S02]  /*3960*/  ISETP.GE.AND P0, PT, R19, -0x18, PT ;  /* 0xffffffe81300780c */ /* 0x000fe40003f06270 */
[----:B------:R-:W-:-:S11]  /*3970*/  LOP3.LUT R2, R2, 0x80000000, RZ, 0xc0, !PT ;  /* 0x8000000002027812 */ /* 0x000fd600078ec0ff */
[----:B------:R-:W-:Y:S05]  /*3980*/  @!P0 BRA `(.L_x_70) ;  /* 0x0000000000688947 */ /* 0x000fea0003800000 */
[CCC-:B------:R-:W-:Y:S01]  /*3990*/  FFMA.RZ R20, R27.reuse, R25.reuse, R26.reuse ;  /* 0x000000191b147223 */ /* 0x1c0fe2000000c01a */
[CCC-:B------:R-:W-:Y:S01]  /*39a0*/  FFMA.RP R23, R27.reuse, R25.reuse, R26.reuse ;  /* 0x000000191b177223 */ /* 0x1c0fe2000000801a */
[----:B------:R-:W-:Y:S01]  /*39b0*/  FFMA.RM R26, R27, R25, R26 ;  /* 0x000000191b1a7223 */ /* 0x000fe2000000401a */
[C---:B------:R-:W-:Y:S01]  /*39c0*/  VIADD R24, R19.reuse, 0x20 ;  /* 0x0000002013187836 */ /* 0x040fe20000000000 */
[C---:B------:R-:W-:Y:S02]  /*39d0*/  ISETP.NE.AND P3, PT, R19.reuse, RZ, PT ;  /* 0x000000ff1300720c */ /* 0x040fe40003f65270 */
[----:B------:R-:W-:Y:S02]  /*39e0*/  LOP3.LUT R20, R20, 0x7fffff, RZ, 0xc0, !PT ;  /* 0x007fffff14147812 */ /* 0x000fe400078ec0ff */
[----:B------:R-:W-:Y:S02]  /*39f0*/  ISETP.NE.AND P1, PT, R19, RZ, PT ;  /* 0x000000ff1300720c */ /* 0x000fe40003f25270 */
[----:B------:R-:W-:-:S02]  /*3a00*/  LOP3.LUT R25, R20, 0x800000, RZ, 0xfc, !PT ;  /* 0x0080000014197812 */ /* 0x000fc400078efcff */
[----:B------:R-:W-:Y:S02]  /*3a10*/  IADD3 R19, PT, PT, -R19, RZ, RZ ;  /* 0x000000ff13137210 */ /* 0x000fe40007ffe1ff */
[----:B------:R-:W-:Y:S02]  /*3a20*/  SHF.L.U32 R24, R25, R24, RZ ;  /* 0x0000001819187219 */ /* 0x000fe400000006ff */
[----:B------:R-:W-:Y:S02]  /*3a30*/  FSETP.NEU.FTZ.AND P0, PT, R23, R26, PT ;  /* 0x0000001a1700720b */ /* 0x000fe40003f1d000 */
[----:B------:R-:W-:Y:S02]  /*3a40*/  SEL R20, R19, RZ, P3 ;  /* 0x000000ff13147207 */ /* 0x000fe40001800000 */
[----:B------:R-:W-:Y:S02]  /*3a50*/  ISETP.NE.AND P1, PT, R24, RZ, P1 ;  /* 0x000000ff1800720c */ /* 0x000fe40000f25270 */
[----:B------:R-:W-:-:S02]  /*3a60*/  SHF.R.U32.HI R25, RZ, R20, R25 ;  /* 0x00000014ff197219 */ /* 0x000fc40000011619 */
[----:B------:R-:W-:Y:S02]  /*3a70*/  PLOP3.LUT P0, PT, P0, P1, PT, 0xf8, 0x8f ;  /* 0x00000000008f781c */ /* 0x000fe40000703f70 */
[----:B------:R-:W-:Y:S02]  /*3a80*/  SHF.R.U32.HI R19, RZ, 0x1, R25 ;  /* 0x00000001ff137819 */ /* 0x000fe40000011619 */
[----:B------:R-:W-:-:S04]  /*3a90*/  SEL R20, RZ, 0x1, !P0 ;  /* 0x00000001ff147807 */ /* 0x000fc80004000000 */
[----:B------:R-:W-:-:S04]  /*3aa0*/  LOP3.LUT R20, R20, 0x1, R19, 0xf8, !PT ;  /* 0x0000000114147812 */ /* 0x000fc800078ef813 */
[----:B------:R-:W-:-:S05]  /*3ab0*/  LOP3.LUT R20, R20, R25, RZ, 0xc0, !PT ;  /* 0x0000001914147212 */ /* 0x000fca00078ec0ff */
[----:B------:R-:W-:-:S05]  /*3ac0*/  IMAD.IADD R19, R19, 0x1, R20 ;  /* 0x0000000113137824 */ /* 0x000fca00078e0214 */
[----:B------:R-:W-:Y:S01]  /*3ad0*/  LOP3.LUT R2, R19, R2, RZ, 0xfc, !PT ;  /* 0x0000000213027212 */ /* 0x000fe200078efcff */
[----:B------:R-:W-:Y:S06]  /*3ae0*/  BRA `(.L_x_70) ;  /* 0x0000000000107947 */ /* 0x000fec0003800000 */
.L_x_69:
[----:B------:R-:W-:-:S04]  /*3af0*/  LOP3.LUT R2, R2, 0x80000000, RZ, 0xc0, !PT ;  /* 0x8000000002027812 */ /* 0x000fc800078ec0ff */
[----:B------:R-:W-:Y:S01]  /*3b00*/  LOP3.LUT R2, R2, 0x7f800000, RZ, 0xfc, !PT ;  /* 0x7f80000002027812 */ /* 0x000fe200078efcff */
[----:B------:R-:W-:Y:S06]  /*3b10*/  BRA `(.L_x_70) ;  /* 0x0000000000047947 */ /* 0x000fec0003800000 */
.L_x_68:
[----:B------:R-:W-:-:S07]  /*3b20*/  LEA R2, R23, R2, 0x17 ;  /* 0x0000000217027211 */ /* 0x000fce00078eb8ff */
.L_x_70:
[----:B------:R-:W-:Y:S05]  /*3b30*/  BSYNC.RECONVERGENT B4 ;  /* 0x0000000000047941 */ /* 0x000fea0003800200 */
.L_x_67:
[----:B------:R-:W-:Y:S05]  /*3b40*/  BRA `(.L_x_71) ;  /* 0x0000000000207947 */ /* 0x000fea0003800000 */
.L_x_66:
[----:B------:R-:W-:-:S04]  /*3b50*/  LOP3.LUT R2, R26, 0x80000000, R2, 0x48, !PT ;  /* 0x800000001a027812 */ /* 0x000fc800078e4802 */
[----:B------:R-:W-:Y:S01]  /*3b60*/  LOP3.LUT R2, R2, 0x7f800000, RZ, 0xfc, !PT ;  /* 0x7f80000002027812 */ /* 0x000fe200078efcff */
[----:B------:R-:W-:Y:S06]  /*3b70*/  BRA `(.L_x_71) ;  /* 0x0000000000147947 */ /* 0x000fec0003800000 */
.L_x_65:
[----:B------:R-:W-:Y:S01]  /*3b80*/  LOP3.LUT R2, R26, 0x80000000, R2, 0x48, !PT ;  /* 0x800000001a027812 */ /* 0x000fe200078e4802 */
[----:B------:R-:W-:Y:S06]  /*3b90*/  BRA `(.L_x_71) ;  /* 0x00000000000c7947 */ /* 0x000fec0003800000 */
.L_x_64:
[----:B------:R-:W0:Y:S01]  /*3ba0*/  MUFU.RSQ R2, -QNAN ;  /* 0xffc0000000027908 */ /* 0x000e220000001400 */
[----:B------:R-:W-:Y:S05]  /*3bb0*/  BRA `(.L_x_71) ;  /* 0x0000000000047947 */ /* 0x000fea0003800000 */
.L_x_63:
[----:B------:R-:W-:-:S07]  /*3bc0*/  FADD.FTZ R2, R2, R17 ;  /* 0x0000001102027221 */ /* 0x000fce0000010000 */
.L_x_71:
[----:B------:R-:W-:Y:S05]  /*3bd0*/  BSYNC.RECONVERGENT B3 ;  /* 0x0000000000037941 */ /* 0x000fea0003800200 */
.L_x_61:
[----:B------:R-:W-:Y:S02]  /*3be0*/  HFMA2 R25, -RZ, RZ, 0, 0 ;  /* 0x00000000ff197431 */ /* 0x000fe400000001ff */
[----:B------:R-:W-:-:S04]  /*3bf0*/  IMAD.MOV.U32 R24, RZ, RZ, R4 ;  /* 0x000000ffff187224 */ /* 0x000fc800078e0004 */
[----:B0-----:R-:W-:Y:S05]  /*3c00*/  RET.REL.NODEC R24 `(_Z15kernel_distancePK6float4Pfi) ;  /* 0xffffffc018fc7950 */ /* 0x001fea0003c3ffff */
.L_x_72:
[----:B------:R-:W-:-:S00]  /*3c10*/  BRA `(.L_x_72) ;  /* 0xfffffffc00fc7947 */ /* 0x000fc0000383ffff */
[----:B------:R-:W-:-:S00]  /*3c20*/  NOP ;  /* 0x0000000000007918 */ /* 0x000fc00000000000 */
        /* <DEDUP_REMOVED lines=13> */
.L_x_75:


//--------------------- .nv.global.init           --------------------------
	.section	.nv.global.init,"aw",@progbits
	.align	4
.nv.global.init:
	.type		__cudart_i2opi_f,@object
	.size		__cudart_i2opi_f,(.L_0 - __cudart_i2opi_f)
__cudart_i2opi_f:
        /*0000*/ 	.byte	0x41, 0x90, 0x43, 0x3c, 0x99, 0x95, 0x62, 0xdb, 0xc0, 0xdd, 0x34, 0xf5, 0xd1, 0x57, 0x27, 0xfc
        /*0010*/ 	.byte	0x29, 0x15, 0x44, 0x4e, 0x6e, 0x83, 0xf9, 0xa2
.L_0:


//--------------------- .nv.shared.reserved.0     --------------------------
	.section	.nv.shared.reserved.0,"aw",@nobits
	.weak		__nv_reservedSMEM_offset_0_alias
	.size		__nv_reservedSMEM_offset_0_alias, 0, 64
	.other		__nv_reservedSMEM_offset_0_alias,@"STO_CUDA_RESERVED_SHARED STV_DEFAULT"
__nv_reservedSMEM_offset_0_alias:
	.zero		0
	.zero		64


//--------------------- .nv.constant0._Z15kernel_distancePK6float4Pfi --------------------------
	.section	.nv.constant0._Z15kernel_distancePK6float4Pfi,"a",@progbits
	.sectionflags	@""
	.align	4
.nv.constant0._Z15kernel_distancePK6float4Pfi:
	.zero		916


//--------------------- SYMBOLS --------------------------

	.type		.nv.reservedSmem.offset0,@object
	.size		.nv.reservedSmem.offset0,0x4
